	.target	sm_100a

	.elftype	@"ET_EXEC"


//--------------------- .note.nv.tkinfo           --------------------------
	.section	.note.nv.tkinfo,"",@"SHT_NOTE"
	.sectionflags	@"SHF_NOTE_NV_TKINFO"
	.tkinfo
        /*0018*/ 	.word	0x00000002
        /*0030*/ 	.string	""
        /*0030*/ 	.string	"ptxas"
        /*0030*/ 	.string	"Cuda compilation tools, release 13.0, V13.0.88"
        /*0030*/ 	.string	"Build cuda_13.0.r13.0/compiler.36424714_0"
        /*0030*/ 	.string	"-arch sm_100a -m 64 "



//--------------------- .note.nv.cuinfo           --------------------------
	.section	.note.nv.cuinfo,"",@"SHT_NOTE"
	.sectionflags	@"SHF_NOTE_NV_CUINFO"
        /*0018*/ 	.short	0x0002
        /*001a*/ 	.short	0x0064
        /*001c*/ 	.short	0x0082
	.zero		2


//--------------------- .nv.info                  --------------------------
	.section	.nv.info,"",@"SHT_CUDA_INFO"
	.align	4


	//----- nvinfo : EIATTR_REGCOUNT
	.align		4
        /*0000*/ 	.byte	0x04, 0x2f
        /*0002*/ 	.short	(.L_19 - .L_18)
	.align		4
.L_18:
        /*0004*/ 	.word	index@(_ZN7cutlass13device_kernelINS_4gemm6kernel13GemmUniversalIN4cute5tupleIJiiiiEEENS1_10collective13CollectiveMmaINS1_35MainloopSm100TmaUmmaWarpSpecializedILi4ELi2ELi4ENS5_IJNS4_1CILi1EEESB_SB_EEEEENS5_IJNSA_ILi128EEENSA_ILi64EEESE_EEENS_10bfloat16_tENS5_IJlSB_lEEESH_SI_NS4_8TiledMMAINS4_8MMA_AtomIJNS4_20SM100_MMA_F16BF16_SSISH_SH_fLi128ELi64ELNS4_4UMMA5MajorE0ELSN_0ELNSM_7ScaleInE0ELSO_0EEEEEENS4_6LayoutISC_NS5_IJNSA_ILi0EEESS_SS_EEEEENS5_IJNS4_10UnderscoreESV_SV_EEEEENS4_13SM90_TMA_LOADENS4_14ComposedLayoutINS4_7SwizzleILi3ELi4ELi3EEENS4_18smem_ptr_flag_bitsILi16EEENSR_INS5_IJNSA_ILi8EEESF_EEENS5_IJSF_SB_EEEEEEEvNS4_8identityESY_S18_vS19_EENS_8epilogue10collective18CollectiveEpilogueINS1B_23Sm100TmaWarpSpecializedILi3ELi2ELi32ELb1ELb0EEEJSG_NS5_IJNSR_ISE_SB_EENSR_INSA_ILi32EEESB_EEEEESH_SI_SH_SI_NS1B_6fusion15FusionCallbacksIS1F_NS1K_17LinearCombinationISH_fSH_fLNS_15FloatRoundStyleE2EEESG_S1J_JEEENS4_5SM1004TMEM4LOAD26SM100_TMEM_LOAD_32dp32b32xESY_NSZ_INS10_ILi2ELi4ELi3EEES13_NSR_INS5_IJS14_S1H_EEENS5_IJS1H_SB_EEEEEEENS4_39AutoVectorizingCopyWithAssumedAlignmentILi128EEENS4_14SM90_TMA_STOREES1Y_S20_S20_EEEvvEEEEvNT_6ParamsE)
        /*0008*/ 	.word	0x0000006f


	//----- nvinfo : EIATTR_FRAME_SIZE
	.align		4
.L_19:
        /*000c*/ 	.byte	0x04, 0x11
        /*000e*/ 	.short	(.L_21 - .L_20)
	.align		4
.L_20:
        /*0010*/ 	.word	index@($__internal_2_$__cuda_sm10x_tcgen05_guardrail_trap_unallocated_columns_being_dealloced)
        /*0014*/ 	.word	0x00000000


	//----- nvinfo : EIATTR_FRAME_SIZE
	.align		4
.L_21:
        /*0018*/ 	.byte	0x04, 0x11
        /*001a*/ 	.short	(.L_23 - .L_22)
	.align		4
.L_22:
        /*001c*/ 	.word	index@($__internal_1_$__cuda_sm10x_tcgen05_guardrail_trap_phase_invalid_during_alloc)
        /*0020*/ 	.word	0x00000000


	//----- nvinfo : EIATTR_FRAME_SIZE
	.align		4
.L_23:
        /*0024*/ 	.byte	0x04, 0x11
        /*0026*/ 	.short	(.L_25 - .L_24)
	.align		4
.L_24:
        /*0028*/ 	.word	index@($__internal_0_$__cuda_sm10x_tcgen05_guardrail_trap_col_being_dealloced_not_returned_by_alloc)
        /*002c*/ 	.word	0x00000000


	//----- nvinfo : EIATTR_FRAME_SIZE
	.align		4
.L_25:
        /*0030*/ 	.byte	0x04, 0x11
        /*0032*/ 	.short	(.L_27 - .L_26)
	.align		4
.L_26:
        /*0034*/ 	.word	index@(_ZN7cutlass13device_kernelINS_4gemm6kernel13GemmUniversalIN4cute5tupleIJiiiiEEENS1_10collective13CollectiveMmaINS1_35MainloopSm100TmaUmmaWarpSpecializedILi4ELi2ELi4ENS5_IJNS4_1CILi1EEESB_SB_EEEEENS5_IJNSA_ILi128EEENSA_ILi64EEESE_EEENS_10bfloat16_tENS5_IJlSB_lEEESH_SI_NS4_8TiledMMAINS4_8MMA_AtomIJNS4_20SM100_MMA_F16BF16_SSISH_SH_fLi128ELi64ELNS4_4UMMA5MajorE0ELSN_0ELNSM_7ScaleInE0ELSO_0EEEEEENS4_6LayoutISC_NS5_IJNSA_ILi0EEESS_SS_EEEEENS5_IJNS4_10UnderscoreESV_SV_EEEEENS4_13SM90_TMA_LOADENS4_14ComposedLayoutINS4_7SwizzleILi3ELi4ELi3EEENS4_18smem_ptr_flag_bitsILi16EEENSR_INS5_IJNSA_ILi8EEESF_EEENS5_IJSF_SB_EEEEEEEvNS4_8identityESY_S18_vS19_EENS_8epilogue10collective18CollectiveEpilogueINS1B_23Sm100TmaWarpSpecializedILi3ELi2ELi32ELb1ELb0EEEJSG_NS5_IJNSR_ISE_SB_EENSR_INSA_ILi32EEESB_EEEEESH_SI_SH_SI_NS1B_6fusion15FusionCallbacksIS1F_NS1K_17LinearCombinationISH_fSH_fLNS_15FloatRoundStyleE2EEESG_S1J_JEEENS4_5SM1004TMEM4LOAD26SM100_TMEM_LOAD_32dp32b32xESY_NSZ_INS10_ILi2ELi4ELi3EEES13_NSR_INS5_IJS14_S1H_EEENS5_IJS1H_SB_EEEEEEENS4_39AutoVectorizingCopyWithAssumedAlignmentILi128EEENS4_14SM90_TMA_STOREES1Y_S20_S20_EEEvvEEEEvNT_6ParamsE)
        /*0038*/ 	.word	0x00000000


	//----- nvinfo : EIATTR_MIN_STACK_SIZE
	.align		4
.L_27:
        /*003c*/ 	.byte	0x04, 0x12
        /*003e*/ 	.short	(.L_29 - .L_28)
	.align		4
.L_28:
        /*0040*/ 	.word	index@(_ZN7cutlass13device_kernelINS_4gemm6kernel13GemmUniversalIN4cute5tupleIJiiiiEEENS1_10collective13CollectiveMmaINS1_35MainloopSm100TmaUmmaWarpSpecializedILi4ELi2ELi4ENS5_IJNS4_1CILi1EEESB_SB_EEEEENS5_IJNSA_ILi128EEENSA_ILi64EEESE_EEENS_10bfloat16_tENS5_IJlSB_lEEESH_SI_NS4_8TiledMMAINS4_8MMA_AtomIJNS4_20SM100_MMA_F16BF16_SSISH_SH_fLi128ELi64ELNS4_4UMMA5MajorE0ELSN_0ELNSM_7ScaleInE0ELSO_0EEEEEENS4_6LayoutISC_NS5_IJNSA_ILi0EEESS_SS_EEEEENS5_IJNS4_10UnderscoreESV_SV_EEEEENS4_13SM90_TMA_LOADENS4_14ComposedLayoutINS4_7SwizzleILi3ELi4ELi3EEENS4_18smem_ptr_flag_bitsILi16EEENSR_INS5_IJNSA_ILi8EEESF_EEENS5_IJSF_SB_EEEEEEEvNS4_8identityESY_S18_vS19_EENS_8epilogue10collective18CollectiveEpilogueINS1B_23Sm100TmaWarpSpecializedILi3ELi2ELi32ELb1ELb0EEEJSG_NS5_IJNSR_ISE_SB_EENSR_INSA_ILi32EEESB_EEEEESH_SI_SH_SI_NS1B_6fusion15FusionCallbacksIS1F_NS1K_17LinearCombinationISH_fSH_fLNS_15FloatRoundStyleE2EEESG_S1J_JEEENS4_5SM1004TMEM4LOAD26SM100_TMEM_LOAD_32dp32b32xESY_NSZ_INS10_ILi2ELi4ELi3EEES13_NSR_INS5_IJS14_S1H_EEENS5_IJS1H_SB_EEEEEEENS4_39AutoVectorizingCopyWithAssumedAlignmentILi128EEENS4_14SM90_TMA_STOREES1Y_S20_S20_EEEvvEEEEvNT_6ParamsE)
        /*0044*/ 	.word	0x00000000
.L_29:


//--------------------- .nv.compat                --------------------------
	.section	.nv.compat,"",@"SHT_CUDA_COMPAT_INFO"
	.align	4
        /*0000*/ 	.byte	0x02, 0x09, 0x01, 0x00, 0x02, 0x02, 0x02, 0x00, 0x02, 0x05, 0x05, 0x00, 0x03, 0x07, 0x01, 0x01
        /*0010*/ 	.byte	0x02, 0x03, 0x01, 0x00, 0x02, 0x06, 0x01, 0x00, 0x04, 0x0b, 0x08, 0x00, 0x09, 0x00, 0x00, 0x00
        /*0020*/ 	.byte	0x00, 0x00, 0x00, 0x00


//--------------------- .nv.info._ZN7cutlass13device_kernelINS_4gemm6kernel13GemmUniversalIN4cute5tupleIJiiiiEEENS1_10collective13CollectiveMmaINS1_35MainloopSm100TmaUmmaWarpSpecializedILi4ELi2ELi4ENS5_IJNS4_1CILi1EEESB_SB_EEEEENS5_IJNSA_ILi128EEENSA_ILi64EEESE_EEENS_10bfloat16_tENS5_IJlSB_lEEESH_SI_NS4_8TiledMMAINS4_8MMA_AtomIJNS4_20SM100_MMA_F16BF16_SSISH_SH_fLi128ELi64ELNS4_4UMMA5MajorE0ELSN_0ELNSM_7ScaleInE0ELSO_0EEEEEENS4_6LayoutISC_NS5_IJNSA_ILi0EEESS_SS_EEEEENS5_IJNS4_10UnderscoreESV_SV_EEEEENS4_13SM90_TMA_LOADENS4_14ComposedLayoutINS4_7SwizzleILi3ELi4ELi3EEENS4_18smem_ptr_flag_bitsILi16EEENSR_INS5_IJNSA_ILi8EEESF_EEENS5_IJSF_SB_EEEEEEEvNS4_8identityESY_S18_vS19_EENS_8epilogue10collective18CollectiveEpilogueINS1B_23Sm100TmaWarpSpecializedILi3ELi2ELi32ELb1ELb0EEEJSG_NS5_IJNSR_ISE_SB_EENSR_INSA_ILi32EEESB_EEEEESH_SI_SH_SI_NS1B_6fusion15FusionCallbacksIS1F_NS1K_17LinearCombinationISH_fSH_fLNS_15FloatRoundStyleE2EEESG_S1J_JEEENS4_5SM1004TMEM4LOAD26SM100_TMEM_LOAD_32dp32b32xESY_NSZ_INS10_ILi2ELi4ELi3EEES13_NSR_INS5_IJS14_S1H_EEENS5_IJS1H_SB_EEEEEEENS4_39AutoVectorizingCopyWithAssumedAlignmentILi128EEENS4_14SM90_TMA_STOREES1Y_S20_S20_EEEvvEEEEvNT_6ParamsE --------------------------
	.section	.nv.info._ZN7cutlass13device_kernelINS_4gemm6kernel13GemmUniversalIN4cute5tupleIJiiiiEEENS1_10collective13CollectiveMmaINS1_35MainloopSm100TmaUmmaWarpSpecializedILi4ELi2ELi4ENS5_IJNS4_1CILi1EEESB_SB_EEEEENS5_IJNSA_ILi128EEENSA_ILi64EEESE_EEENS_10bfloat16_tENS5_IJlSB_lEEESH_SI_NS4_8TiledMMAINS4_8MMA_AtomIJNS4_20SM100_MMA_F16BF16_SSISH_SH_fLi128ELi64ELNS4_4UMMA5MajorE0ELSN_0ELNSM_7ScaleInE0ELSO_0EEEEEENS4_6LayoutISC_NS5_IJNSA_ILi0EEESS_SS_EEEEENS5_IJNS4_10UnderscoreESV_SV_EEEEENS4_13SM90_TMA_LOADENS4_14ComposedLayoutINS4_7SwizzleILi3ELi4ELi3EEENS4_18smem_ptr_flag_bitsILi16EEENSR_INS5_IJNSA_ILi8EEESF_EEENS5_IJSF_SB_EEEEEEEvNS4_8identityESY_S18_vS19_EENS_8epilogue10collective18CollectiveEpilogueINS1B_23Sm100TmaWarpSpecializedILi3ELi2ELi32ELb1ELb0EEEJSG_NS5_IJNSR_ISE_SB_EENSR_INSA_ILi32EEESB_EEEEESH_SI_SH_SI_NS1B_6fusion15FusionCallbacksIS1F_NS1K_17LinearCombinationISH_fSH_fLNS_15FloatRoundStyleE2EEESG_S1J_JEEENS4_5SM1004TMEM4LOAD26SM100_TMEM_LOAD_32dp32b32xESY_NSZ_INS10_ILi2ELi4ELi3EEES13_NSR_INS5_IJS14_S1H_EEENS5_IJS1H_SB_EEEEEEENS4_39AutoVectorizingCopyWithAssumedAlignmentILi128EEENS4_14SM90_TMA_STOREES1Y_S20_S20_EEEvvEEEEvNT_6ParamsE,"",@"SHT_CUDA_INFO"
	.sectionflags	@""
	.align	4


	//----- nvinfo : EIATTR_CUDA_API_VERSION
	.align		4
        /*0000*/ 	.byte	0x04, 0x37
        /*0002*/ 	.short	(.L_31 - .L_30)
.L_30:
        /*0004*/ 	.word	0x00000082


	//----- nvinfo : EIATTR_KPARAM_INFO
	.align		4
.L_31:
        /*0008*/ 	.byte	0x04, 0x17
        /*000a*/ 	.short	(.L_33 - .L_32)
.L_32:
        /*000c*/ 	.word	0x00000000
        /*0010*/ 	.short	0x0000
        /*0012*/ 	.short	0x0000
        /*0014*/ 	.byte	0x00, 0xf0, 0x01, 0x20


	//----- nvinfo : EIATTR_AT_ENTRY_FRAGMENTS
	.align		4
.L_33:
        /*0018*/ 	.byte	0x04, 0x4f
        /*001a*/ 	.short	(.L_35 - .L_34)


	//   ....[0]....
.L_34:
        /*001c*/ 	.word	0x00000006


	//----- nvinfo : EIATTR_RESERVED_SMEM_USED
	.align		4
.L_35:
        /*0020*/ 	.byte	0x01, 0x41
	.zero		2


	//----- nvinfo : EIATTR_SPARSE_MMA_MASK
	.align		4
        /*0024*/ 	.byte	0x03, 0x50
        /*0026*/ 	.short	0x0000


	//----- nvinfo : EIATTR_TCGEN05_1CTA_USED
	.align		4
        /*0028*/ 	.byte	0x01, 0x51
	.zero		2


	//----- nvinfo : EIATTR_MAXREG_COUNT
	.align		4
        /*002c*/ 	.byte	0x03, 0x1b
        /*002e*/ 	.short	0x00ff


	//----- nvinfo : EIATTR_NUM_BARRIERS
	.align		4
        /*0030*/ 	.byte	0x02, 0x4c
        /*0032*/ 	.byte	0x07
	.zero		1


	//----- nvinfo : EIATTR_EXTERNS
	.align		4
        /*0034*/ 	.byte	0x04, 0x0f
        /*0036*/ 	.short	(.L_37 - .L_36)


	//   ....[0]....
	.align		4
.L_36:
        /*0038*/ 	.word	index@(__assertfail)


	//----- nvinfo : EIATTR_MERCURY_ISA_VERSION
	.align		4
.L_37:
        /*003c*/ 	.byte	0x03, 0x5f
        /*003e*/ 	.short	0x0101


	//----- nvinfo : EIATTR_INT_WARP_WIDE_INSTR_OFFSETS
	.align		4
        /*0040*/ 	.byte	0x04, 0x31
        /*0042*/ 	.short	(.L_39 - .L_38)


	//   ....[0]....
.L_38:
        /*0044*/ 	.word	0x00001f20


	//   ....[1]....
        /*0048*/ 	.word	0x00003b20


	//   ....[2]....
        /*004c*/ 	.word	0x00003b50


	//   ....[3]....
        /*0050*/ 	.word	0x00003ba0


	//   ....[4]....
        /*0054*/ 	.word	0x00004490


	//   ....[5]....
        /*0058*/ 	.word	0x000044b0


	//   ....[6]....
        /*005c*/ 	.word	0x00004780


	//   ....[7]....
        /*0060*/ 	.word	0x000048b0


	//----- nvinfo : EIATTR_COOP_GROUP_MASK_REGIDS
	.align		4
.L_39:
        /*0064*/ 	.byte	0x04, 0x29
        /*0066*/ 	.short	(.L_41 - .L_40)


	//   ....[0]....
.L_40:
        /*0068*/ 	.word	0xffffffff


	//   ....[1]....
        /*006c*/ 	.word	0xffffffff


	//   ....[2]....
        /*0070*/ 	.word	0xffffffff


	//   ....[3]....
        /*0074*/ 	.word	0xffffffff


	//   ....[4]....
        /*0078*/ 	.word	0xffffffff


	//   ....[5]....
        /*007c*/ 	.word	0xffffffff


	//   ....[6]....
        /*0080*/ 	.word	0xffffffff


	//   ....[7]....
        /*0084*/ 	.word	0xffffffff


	//   ....[8]....
        /*0088*/ 	.word	0xffffffff


	//   ....[9]....
        /*008c*/ 	.word	0xffffffff


	//   ....[10]....
        /*0090*/ 	.word	0xffffffff


	//   ....[11]....
        /*0094*/ 	.word	0xffffffff


	//   ....[12]....
        /*0098*/ 	.word	0xffffffff


	//----- nvinfo : EIATTR_COOP_GROUP_INSTR_OFFSETS
	.align		4
.L_41:
        /*009c*/ 	.byte	0x04, 0x28
        /*009e*/ 	.short	(.L_43 - .L_42)


	//   ....[0]....
.L_42:
        /*00a0*/ 	.word	0x00000090


	//   ....[1]....
        /*00a4*/ 	.word	0x000004d0


	//   ....[2]....
        /*00a8*/ 	.word	0x00000640


	//   ....[3]....
        /*00ac*/ 	.word	0x000007c0


	//   ....[4]....
        /*00b0*/ 	.word	0x000008c0


	//   ....[5]....
        /*00b4*/ 	.word	0x00000a30


	//   ....[6]....
        /*00b8*/ 	.word	0x00000bd0


	//   ....[7]....
        /*00bc*/ 	.word	0x00001e00


	//   ....[8]....
        /*00c0*/ 	.word	0x00002be0


	//   ....[9]....
        /*00c4*/ 	.word	0x00002df0


	//   ....[10]....
        /*00c8*/ 	.word	0x00002e20


	//   ....[11]....
        /*00cc*/ 	.word	0x00003a10


	//   ....[12]....
        /*00d0*/ 	.word	0x00003c40


	//----- nvinfo : EIATTR_VRC_CTA_INIT_COUNT
	.align		4
.L_43:
        /*00d4*/ 	.byte	0x02, 0x4a
        /*00d6*/ 	.byte	0x80
	.zero		1


	//----- nvinfo : EIATTR_SYSCALL_OFFSETS
	.align		4
        /*00d8*/ 	.byte	0x04, 0x46
        /*00da*/ 	.short	(.L_45 - .L_44)


	//   ....[0]....
.L_44:
        /*00dc*/ 	.word	0x00005460


	//   ....[1]....
        /*00e0*/ 	.word	0x00005550


	//   ....[2]....
        /*00e4*/ 	.word	0x00005d90


	//   ....[3]....
        /*00e8*/ 	.word	0x00006a40


	//----- nvinfo : EIATTR_MBARRIER_INSTR_OFFSETS
	.align		4
.L_45:
        /*00ec*/ 	.byte	0x04, 0x39
        /*00ee*/ 	.short	(.L_47 - .L_46)


	//   ....[0]....
.L_46:
        /*00f0*/ 	.word	0x000005b0
        /*00f4*/ 	.word	0x000000ff
        /*00f8*/ 	.word	0x00000000
        /*00fc*/ 	.short	0x0100
        /*00fe*/ 	.byte	0x05
	.zero		1


	//   ....[1]....
        /*0100*/ 	.word	0x000005c0
        /*0104*/ 	.word	0x000000ff
        /*0108*/ 	.word	0x00000020
        /*010c*/ 	.short	0x0100
        /*010e*/ 	.byte	0x05
	.zero		1


	//   ....[2]....
        /*0110*/ 	.word	0x000005d0
        /*0114*/ 	.word	0x000000ff
        /*0118*/ 	.word	0x00000008
        /*011c*/ 	.short	0x0100
        /*011e*/ 	.byte	0x05
	.zero		1


	//   ....[3]....
        /*0120*/ 	.word	0x000005e0
        /*0124*/ 	.word	0x000000ff
        /*0128*/ 	.word	0x00000028
        /*012c*/ 	.short	0x0100
        /*012e*/ 	.byte	0x05
	.zero		1


	//   ....[4]....
        /*0130*/ 	.word	0x000005f0
        /*0134*/ 	.word	0x000000ff
        /*0138*/ 	.word	0x00000010
        /*013c*/ 	.short	0x0100
        /*013e*/ 	.byte	0x05
	.zero		1


	//   ....[5]....
        /*0140*/ 	.word	0x00000600
        /*0144*/ 	.word	0x000000ff
        /*0148*/ 	.word	0x00000030
        /*014c*/ 	.short	0x0100
        /*014e*/ 	.byte	0x05
	.zero		1


	//   ....[6]....
        /*0150*/ 	.word	0x00000610
        /*0154*/ 	.word	0x000000ff
        /*0158*/ 	.word	0x00000018
        /*015c*/ 	.short	0x0100
        /*015e*/ 	.byte	0x05
	.zero		1


	//   ....[7]....
        /*0160*/ 	.word	0x00000620
        /*0164*/ 	.word	0x000000ff
        /*0168*/ 	.word	0x00000038
        /*016c*/ 	.short	0x0100
        /*016e*/ 	.byte	0x05
	.zero		1


	//   ....[8]....
        /*0170*/ 	.word	0x00000750
        /*0174*/ 	.word	0x000000ff
        /*0178*/ 	.word	0x00000040
        /*017c*/ 	.short	0x0100
        /*017e*/ 	.byte	0x07
	.zero		1


	//   ....[9]....
        /*0180*/ 	.word	0x00000760
        /*0184*/ 	.word	0x000000ff
        /*0188*/ 	.word	0x00000058
        /*018c*/ 	.short	0x0100
        /*018e*/ 	.byte	0x07
	.zero		1


	//   ....[10]....
        /*0190*/ 	.word	0x00000770
        /*0194*/ 	.word	0x000000ff
        /*0198*/ 	.word	0x00000048
        /*019c*/ 	.short	0x0100
        /*019e*/ 	.byte	0x07
	.zero		1


	//   ....[11]....
        /*01a0*/ 	.word	0x00000780
        /*01a4*/ 	.word	0x000000ff
        /*01a8*/ 	.word	0x00000060
        /*01ac*/ 	.short	0x0100
        /*01ae*/ 	.byte	0x07
	.zero		1


	//   ....[12]....
        /*01b0*/ 	.word	0x00000790
        /*01b4*/ 	.word	0x000000ff
        /*01b8*/ 	.word	0x00000050
        /*01bc*/ 	.short	0x0100
        /*01be*/ 	.byte	0x07
	.zero		1


	//   ....[13]....
        /*01c0*/ 	.word	0x000007a0
        /*01c4*/ 	.word	0x000000ff
        /*01c8*/ 	.word	0x00000068
        /*01cc*/ 	.short	0x0100
        /*01ce*/ 	.byte	0x07
	.zero		1


	//   ....[14]....
        /*01d0*/ 	.word	0x00000890
        /*01d4*/ 	.word	0x000000ff
        /*01d8*/ 	.word	0x00000070
        /*01dc*/ 	.short	0x0100
        /*01de*/ 	.byte	0x05
	.zero		1


	//   ....[15]....
        /*01e0*/ 	.word	0x000008a0
        /*01e4*/ 	.word	0x000000ff
        /*01e8*/ 	.word	0x00000078
        /*01ec*/ 	.short	0x0100
        /*01ee*/ 	.byte	0x05
	.zero		1


	//   ....[16]....
        /*01f0*/ 	.word	0x000009e0
        /*01f4*/ 	.word	0x000000ff
        /*01f8*/ 	.word	0x00000080
        /*01fc*/ 	.short	0x0100
        /*01fe*/ 	.byte	0x05
	.zero		1


	//   ....[17]....
        /*0200*/ 	.word	0x000009f0
        /*0204*/ 	.word	0x000000ff
        /*0208*/ 	.word	0x00000090
        /*020c*/ 	.short	0x0100
        /*020e*/ 	.byte	0x05
	.zero		1


	//   ....[18]....
        /*0210*/ 	.word	0x00000a00
        /*0214*/ 	.word	0x000000ff
        /*0218*/ 	.word	0x00000088
        /*021c*/ 	.short	0x0100
        /*021e*/ 	.byte	0x05
	.zero		1


	//   ....[19]....
        /*0220*/ 	.word	0x00000a10
        /*0224*/ 	.word	0x000000ff
        /*0228*/ 	.word	0x00000098
        /*022c*/ 	.short	0x0100
        /*022e*/ 	.byte	0x05
	.zero		1


	//   ....[20]....
        /*0230*/ 	.word	0x00000b40
        /*0234*/ 	.word	0x000000ff
        /*0238*/ 	.word	0x000000a0
        /*023c*/ 	.short	0x0100
        /*023e*/ 	.byte	0x07
	.zero		1


	//   ....[21]....
        /*0240*/ 	.word	0x00000b50
        /*0244*/ 	.word	0x000000ff
        /*0248*/ 	.word	0x000000c0
        /*024c*/ 	.short	0x0100
        /*024e*/ 	.byte	0x07
	.zero		1


	//   ....[22]....
        /*0250*/ 	.word	0x00000b60
        /*0254*/ 	.word	0x000000ff
        /*0258*/ 	.word	0x000000a8
        /*025c*/ 	.short	0x0100
        /*025e*/ 	.byte	0x07
	.zero		1


	//   ....[23]....
        /*0260*/ 	.word	0x00000b70
        /*0264*/ 	.word	0x000000ff
        /*0268*/ 	.word	0x000000c8
        /*026c*/ 	.short	0x0100
        /*026e*/ 	.byte	0x07
	.zero		1


	//   ....[24]....
        /*0270*/ 	.word	0x00000b80
        /*0274*/ 	.word	0x000000ff
        /*0278*/ 	.word	0x000000b0
        /*027c*/ 	.short	0x0100
        /*027e*/ 	.byte	0x07
	.zero		1


	//   ....[25]....
        /*0280*/ 	.word	0x00000b90
        /*0284*/ 	.word	0x000000ff
        /*0288*/ 	.word	0x000000d0
        /*028c*/ 	.short	0x0100
        /*028e*/ 	.byte	0x07
	.zero		1


	//   ....[26]....
        /*0290*/ 	.word	0x00000ba0
        /*0294*/ 	.word	0x000000ff
        /*0298*/ 	.word	0x000000b8
        /*029c*/ 	.short	0x0100
        /*029e*/ 	.byte	0x07
	.zero		1


	//   ....[27]....
        /*02a0*/ 	.word	0x00000bb0
        /*02a4*/ 	.word	0x000000ff
        /*02a8*/ 	.word	0x000000d8
        /*02ac*/ 	.short	0x0100
        /*02ae*/ 	.byte	0x07
	.zero		1


	//   ....[28]....
        /*02b0*/ 	.word	0x00000ca0
        /*02b4*/ 	.word	0x000000ff
        /*02b8*/ 	.word	0x000000e0
        /*02bc*/ 	.short	0x0100
        /*02be*/ 	.byte	0x05
	.zero		1


	//   ....[29]....
        /*02c0*/ 	.word	0x00000cb0
        /*02c4*/ 	.word	0x000000ff
        /*02c8*/ 	.word	0x000000f0
        /*02cc*/ 	.short	0x0100
        /*02ce*/ 	.byte	0x05
	.zero		1


	//   ....[30]....
        /*02d0*/ 	.word	0x00000cc0
        /*02d4*/ 	.word	0x000000ff
        /*02d8*/ 	.word	0x000000e8
        /*02dc*/ 	.short	0x0100
        /*02de*/ 	.byte	0x05
	.zero		1


	//   ....[31]....
        /*02e0*/ 	.word	0x00000cd0
        /*02e4*/ 	.word	0x000000ff
        /*02e8*/ 	.word	0x000000f8
        /*02ec*/ 	.short	0x0100
        /*02ee*/ 	.byte	0x05
	.zero		1


	//   ....[32]....
        /*02f0*/ 	.word	0x000015a0
        /*02f4*/ 	.word	0x00000002
        /*02f8*/ 	.word	0x000000f0
        /*02fc*/ 	.short	0x010a
        /*02fe*/ 	.byte	0xff
	.zero		1


	//   ....[33]....
        /*0300*/ 	.word	0x000015d0
        /*0304*/ 	.word	0x00000002
        /*0308*/ 	.word	0x000000e0
        /*030c*/ 	.short	0x0101
        /*030e*/ 	.byte	0xff
	.zero		1


	//   ....[34]....
        /*0310*/ 	.word	0x000016a0
        /*0314*/ 	.word	0x000000ff
        /*0318*/ 	.word	0x00000020
        /*031c*/ 	.short	0x010a
        /*031e*/ 	.byte	0x08
	.zero		1


	//   ....[35]....
        /*0320*/ 	.word	0x00001740
        /*0324*/ 	.word	0x000000ff
        /*0328*/ 	.word	0x00000020
        /*032c*/ 	.short	0x010a
        /*032e*/ 	.byte	0x21
	.zero		1


	//   ....[36]....
        /*0330*/ 	.word	0x00001890
        /*0334*/ 	.word	0x000000ff
        /*0338*/ 	.word	0x00000020
        /*033c*/ 	.short	0x010a
        /*033e*/ 	.byte	0x08
	.zero		1


	//   ....[37]....
        /*0340*/ 	.word	0x00001a60
        /*0344*/ 	.word	0x000000ff
        /*0348*/ 	.word	0x00000078
        /*034c*/ 	.short	0x0101
        /*034e*/ 	.byte	0x04
	.zero		1


	//   ....[38]....
        /*0350*/ 	.word	0x00001a80
        /*0354*/ 	.word	0x000000ff
        /*0358*/ 	.word	0x00000020
        /*035c*/ 	.short	0x010a
        /*035e*/ 	.byte	0x08
	.zero		1


	//   ....[39]....
        /*0360*/ 	.word	0x00001b00
        /*0364*/ 	.word	0x000000ff
        /*0368*/ 	.word	0x00000020
        /*036c*/ 	.short	0x010a
        /*036e*/ 	.byte	0x21
	.zero		1


	//   ....[40]....
        /*0370*/ 	.word	0x00001c50
        /*0374*/ 	.word	0x000000ff
        /*0378*/ 	.word	0x00000020
        /*037c*/ 	.short	0x010a
        /*037e*/ 	.byte	0x08
	.zero		1


	//   ....[41]....
        /*0380*/ 	.word	0x00001e30
        /*0384*/ 	.word	0x00000002
        /*0388*/ 	.word	0x00000080
        /*038c*/ 	.short	0x010a
        /*038e*/ 	.byte	0xff
	.zero		1


	//   ....[42]....
        /*0390*/ 	.word	0x00001ef0
        /*0394*/ 	.word	0x00000002
        /*0398*/ 	.word	0x00000000
        /*039c*/ 	.short	0x0101
        /*039e*/ 	.byte	0xff
	.zero		1


	//   ....[43]....
        /*03a0*/ 	.word	0x00002450
        /*03a4*/ 	.word	0x000000ff
        /*03a8*/ 	.word	0x00000000
        /*03ac*/ 	.short	0x010a
        /*03ae*/ 	.byte	0x05
	.zero		1


	//   ....[44]....
        /*03b0*/ 	.word	0x000024e0
        /*03b4*/ 	.word	0x000000ff
        /*03b8*/ 	.word	0x00000000
        /*03bc*/ 	.short	0x010a
        /*03be*/ 	.byte	0x05
	.zero		1


	//   ....[45]....
        /*03c0*/ 	.word	0x00002570
        /*03c4*/ 	.word	0x000000ff
        /*03c8*/ 	.word	0x00000000
        /*03cc*/ 	.short	0x010a
        /*03ce*/ 	.byte	0x05
	.zero		1


	//   ....[46]....
        /*03d0*/ 	.word	0x00002610
        /*03d4*/ 	.word	0x00000000
        /*03d8*/ 	.word	0x00000000
        /*03dc*/ 	.short	0x010a
        /*03de*/ 	.byte	0xff
	.zero		1


	//   ....[47]....
        /*03e0*/ 	.word	0x00002730
        /*03e4*/ 	.word	0x00000000
        /*03e8*/ 	.word	0x000000e0
        /*03ec*/ 	.short	0x010a
        /*03ee*/ 	.byte	0xff
	.zero		1


	//   ....[48]....
        /*03f0*/ 	.word	0x000027a0
        /*03f4*/ 	.word	0x00000000
        /*03f8*/ 	.word	0x00000000
        /*03fc*/ 	.short	0x0101
        /*03fe*/ 	.byte	0xff
	.zero		1


	//   ....[49]....
        /*0400*/ 	.word	0x000027c0
        /*0404*/ 	.word	0x000000ff
        /*0408*/ 	.word	0x00000090
        /*040c*/ 	.short	0x010a
        /*040e*/ 	.byte	0x05
	.zero		1


	//   ....[50]....
        /*0410*/ 	.word	0x000028e0
        /*0414*/ 	.word	0x00000000
        /*0418*/ 	.word	0x00000080
        /*041c*/ 	.short	0x010a
        /*041e*/ 	.byte	0xff
	.zero		1


	//   ....[51]....
        /*0420*/ 	.word	0x000029e0
        /*0424*/ 	.word	0x00000000
        /*0428*/ 	.word	0x00000000
        /*042c*/ 	.short	0x0101
        /*042e*/ 	.byte	0xff
	.zero		1


	//   ....[52]....
        /*0430*/ 	.word	0x00002a70
        /*0434*/ 	.word	0x000000ff
        /*0438*/ 	.word	0x00000090
        /*043c*/ 	.short	0x0106
        /*043e*/ 	.byte	0x05
	.zero		1


	//   ....[53]....
        /*0440*/ 	.word	0x00002a90
        /*0444*/ 	.word	0x000000ff
        /*0448*/ 	.word	0x00000090
        /*044c*/ 	.short	0x010a
        /*044e*/ 	.byte	0x05
	.zero		1


	//   ....[54]....
        /*0450*/ 	.word	0x00002b20
        /*0454*/ 	.word	0x000000ff
        /*0458*/ 	.word	0x00000090
        /*045c*/ 	.short	0x0106
        /*045e*/ 	.byte	0x04
	.zero		1


	//   ....[55]....
        /*0460*/ 	.word	0x00002b60
        /*0464*/ 	.word	0x00000000
        /*0468*/ 	.word	0x00000090
        /*046c*/ 	.short	0x010a
        /*046e*/ 	.byte	0xff
	.zero		1


	//   ....[56]....
        /*0470*/ 	.word	0x00003120
        /*0474*/ 	.word	0x00000000
        /*0478*/ 	.word	0x00000080
        /*047c*/ 	.short	0x010a
        /*047e*/ 	.byte	0xff
	.zero		1


	//   ....[57]....
        /*0480*/ 	.word	0x00003220
        /*0484*/ 	.word	0x00000003
        /*0488*/ 	.word	0x00000000
        /*048c*/ 	.short	0x0101
        /*048e*/ 	.byte	0xff
	.zero		1


	//   ....[58]....
        /*0490*/ 	.word	0x00003230
        /*0494*/ 	.word	0x000000ff
        /*0498*/ 	.word	0x00000000
        /*049c*/ 	.short	0x010a
        /*049e*/ 	.byte	0x07
	.zero		1


	//   ....[59]....
        /*04a0*/ 	.word	0x00003260
        /*04a4*/ 	.word	0x000000ff
        /*04a8*/ 	.word	0x000000c0
        /*04ac*/ 	.short	0x010a
        /*04ae*/ 	.byte	0x06
	.zero		1


	//   ....[60]....
        /*04b0*/ 	.word	0x00003330
        /*04b4*/ 	.word	0x000000ff
        /*04b8*/ 	.word	0x00000000
        /*04bc*/ 	.short	0x010a
        /*04be*/ 	.byte	0x0b
	.zero		1


	//   ....[61]....
        /*04c0*/ 	.word	0x00003460
        /*04c4*/ 	.word	0x000000ff
        /*04c8*/ 	.word	0x00000000
        /*04cc*/ 	.short	0x010a
        /*04ce*/ 	.byte	0x22
	.zero		1


	//   ....[62]....
        /*04d0*/ 	.word	0x00003840
        /*04d4*/ 	.word	0x000000ff
        /*04d8*/ 	.word	0x00000000
        /*04dc*/ 	.short	0x010a
        /*04de*/ 	.byte	0x06
	.zero		1


	//   ....[63]....
        /*04e0*/ 	.word	0x000038d0
        /*04e4*/ 	.word	0x000000ff
        /*04e8*/ 	.word	0x00000000
        /*04ec*/ 	.short	0x010a
        /*04ee*/ 	.byte	0x06
	.zero		1


	//   ....[64]....
        /*04f0*/ 	.word	0x00003960
        /*04f4*/ 	.word	0x000000ff
        /*04f8*/ 	.word	0x00000000
        /*04fc*/ 	.short	0x010a
        /*04fe*/ 	.byte	0x06
	.zero		1


	//   ....[65]....
        /*0500*/ 	.word	0x000039f0
        /*0504*/ 	.word	0x000000ff
        /*0508*/ 	.word	0x00000000
        /*050c*/ 	.short	0x010a
        /*050e*/ 	.byte	0x07
	.zero		1


	//   ....[66]....
        /*0510*/ 	.word	0x00003e30
        /*0514*/ 	.word	0x00000000
        /*0518*/ 	.word	0x00000080
        /*051c*/ 	.short	0x010a
        /*051e*/ 	.byte	0xff
	.zero		1


	//   ....[67]....
        /*0520*/ 	.word	0x00003ef0
        /*0524*/ 	.word	0x00000000
        /*0528*/ 	.word	0x00000000
        /*052c*/ 	.short	0x0101
        /*052e*/ 	.byte	0xff
	.zero		1


	//   ....[68]....
        /*0530*/ 	.word	0x00004210
        /*0534*/ 	.word	0x000000ff
        /*0538*/ 	.word	0x00000078
        /*053c*/ 	.short	0x010a
        /*053e*/ 	.byte	0x07
	.zero		1


	//   ....[69]....
        /*0540*/ 	.word	0x00004430
        /*0544*/ 	.word	0x000000ff
        /*0548*/ 	.word	0x00000058
        /*054c*/ 	.short	0x010a
        /*054e*/ 	.byte	0x0f
	.zero		1


	//   ....[70]....
        /*0550*/ 	.word	0x00004630
        /*0554*/ 	.word	0x000000ff
        /*0558*/ 	.word	0x00000040
        /*055c*/ 	.short	0x010b
        /*055e*/ 	.byte	0x0f
	.zero		1


	//   ....[71]....
        /*0560*/ 	.word	0x00004680
        /*0564*/ 	.word	0x000000ff
        /*0568*/ 	.word	0x00000000
        /*056c*/ 	.short	0x0101
        /*056e*/ 	.byte	0x10
	.zero		1


	//   ....[72]....
        /*0570*/ 	.word	0x000046c0
        /*0574*/ 	.word	0x000000ff
        /*0578*/ 	.word	0x00000058
        /*057c*/ 	.short	0x010a
        /*057e*/ 	.byte	0x0d
	.zero		1


	//   ....[73]....
        /*0580*/ 	.word	0x00004900
        /*0584*/ 	.word	0x000000ff
        /*0588*/ 	.word	0x00000040
        /*058c*/ 	.short	0x010b
        /*058e*/ 	.byte	0x0d
	.zero		1


	//   ....[74]....
        /*0590*/ 	.word	0x00004970
        /*0594*/ 	.word	0x000000ff
        /*0598*/ 	.word	0x00000000
        /*059c*/ 	.short	0x0101
        /*059e*/ 	.byte	0x0f
	.zero		1


	//   ....[75]....
        /*05a0*/ 	.word	0x000049c0
        /*05a4*/ 	.word	0x000000ff
        /*05a8*/ 	.word	0x00000000
        /*05ac*/ 	.short	0x010a
        /*05ae*/ 	.byte	0x04
	.zero		1


	//   ....[76]....
        /*05b0*/ 	.word	0x00004a50
        /*05b4*/ 	.word	0x000000ff
        /*05b8*/ 	.word	0x00000000
        /*05bc*/ 	.short	0x010a
        /*05be*/ 	.byte	0x04
	.zero		1


	//   ....[77]....
        /*05c0*/ 	.word	0x00004af0
        /*05c4*/ 	.word	0x00000000
        /*05c8*/ 	.word	0x00000000
        /*05cc*/ 	.short	0x010a
        /*05ce*/ 	.byte	0xff
	.zero		1


	//   ....[78]....
        /*05d0*/ 	.word	0x00004e30
        /*05d4*/ 	.word	0x00000000
        /*05d8*/ 	.word	0x00000080
        /*05dc*/ 	.short	0x010a
        /*05de*/ 	.byte	0xff
	.zero		1


	//   ....[79]....
        /*05e0*/ 	.word	0x00004f40
        /*05e4*/ 	.word	0x00000000
        /*05e8*/ 	.word	0x00000000
        /*05ec*/ 	.short	0x0101
        /*05ee*/ 	.byte	0xff
	.zero		1


	//   ....[80]....
        /*05f0*/ 	.word	0x000059e0
        /*05f4*/ 	.word	0x00000000
        /*05f8*/ 	.word	0x00000040
        /*05fc*/ 	.short	0x010a
        /*05fe*/ 	.byte	0xff
	.zero		1


	//   ....[81]....
        /*0600*/ 	.word	0x00005a50
        /*0604*/ 	.word	0x00000049
        /*0608*/ 	.word	0x000000a0
        /*060c*/ 	.short	0x010a
        /*060e*/ 	.byte	0xff
	.zero		1


	//   ....[82]....
        /*0610*/ 	.word	0x00005b40
        /*0614*/ 	.word	0x00000000
        /*0618*/ 	.word	0x00000040
        /*061c*/ 	.short	0x010a
        /*061e*/ 	.byte	0xff
	.zero		1


	//   ....[83]....
        /*0620*/ 	.word	0x00005c70
        /*0624*/ 	.word	0x00000049
        /*0628*/ 	.word	0x000000a0
        /*062c*/ 	.short	0x010a
        /*062e*/ 	.byte	0xff
	.zero		1


	//   ....[84]....
        /*0630*/ 	.word	0x00006780
        /*0634*/ 	.word	0x00000000
        /*0638*/ 	.word	0x00000000
        /*063c*/ 	.short	0x0101
        /*063e*/ 	.byte	0xff
	.zero		1


	//   ....[85]....
        /*0640*/ 	.word	0x00006790
        /*0644*/ 	.word	0x00000002
        /*0648*/ 	.word	0x00000040
        /*064c*/ 	.short	0x010a
        /*064e*/ 	.byte	0xff
	.zero		1


	//   ....[86]....
        /*0650*/ 	.word	0x00006860
        /*0654*/ 	.word	0x00000002
        /*0658*/ 	.word	0x00000040
        /*065c*/ 	.short	0x010a
        /*065e*/ 	.byte	0xff
	.zero		1


	//   ....[87]....
        /*0660*/ 	.word	0x00006bd0
        /*0664*/ 	.word	0x000000ff
        /*0668*/ 	.word	0x00000000
        /*066c*/ 	.short	0x0101
        /*066e*/ 	.byte	0x05
	.zero		1


	//   ....[88]....
        /*0670*/ 	.word	0x00007500
        /*0674*/ 	.word	0x00000000
        /*0678*/ 	.word	0x00000000
        /*067c*/ 	.short	0x0101
        /*067e*/ 	.byte	0xff
	.zero		1


	//   ....[89]....
        /*0680*/ 	.word	0x00007770
        /*0684*/ 	.word	0x000000ff
        /*0688*/ 	.word	0x00000000
        /*068c*/ 	.short	0x0101
        /*068e*/ 	.byte	0x04
	.zero		1


	//   ....[90]....
        /*0690*/ 	.word	0x00007790
        /*0694*/ 	.word	0x00000002
        /*0698*/ 	.word	0x000000f0
        /*069c*/ 	.short	0x010a
        /*069e*/ 	.byte	0xff
	.zero		1


	//   ....[91]....
        /*06a0*/ 	.word	0x000077f0
        /*06a4*/ 	.word	0x00000002
        /*06a8*/ 	.word	0x00000020
        /*06ac*/ 	.short	0x010a
        /*06ae*/ 	.byte	0xff
	.zero		1


	//   ....[92]....
        /*06b0*/ 	.word	0x00007850
        /*06b4*/ 	.word	0x00000002
        /*06b8*/ 	.word	0x00000020
        /*06bc*/ 	.short	0x010a
        /*06be*/ 	.byte	0xff
	.zero		1


	//   ....[93]....
        /*06c0*/ 	.word	0x000078a0
        /*06c4*/ 	.word	0x00000002
        /*06c8*/ 	.word	0x00000080
        /*06cc*/ 	.short	0x010a
        /*06ce*/ 	.byte	0xff
	.zero		1


	//   ....[94]....
        /*06d0*/ 	.word	0x00007900
        /*06d4*/ 	.word	0x00000000
        /*06d8*/ 	.word	0x00000000
        /*06dc*/ 	.short	0x010a
        /*06de*/ 	.byte	0xff
	.zero		1


	//   ....[95]....
        /*06e0*/ 	.word	0x00007960
        /*06e4*/ 	.word	0x00000000
        /*06e8*/ 	.word	0x00000000
        /*06ec*/ 	.short	0x010a
        /*06ee*/ 	.byte	0xff
	.zero		1


	//   ....[96]....
        /*06f0*/ 	.word	0x000079c0
        /*06f4*/ 	.word	0x00000000
        /*06f8*/ 	.word	0x00000000
        /*06fc*/ 	.short	0x010a
        /*06fe*/ 	.byte	0xff
	.zero		1


	//   ....[97]....
        /*0700*/ 	.word	0x00007a10
        /*0704*/ 	.word	0x00000000
        /*0708*/ 	.word	0x000000e0
        /*070c*/ 	.short	0x010a
        /*070e*/ 	.byte	0xff
	.zero		1


	//   ....[98]....
        /*0710*/ 	.word	0x00007a70
        /*0714*/ 	.word	0x00000000
        /*0718*/ 	.word	0x00000090
        /*071c*/ 	.short	0x010a
        /*071e*/ 	.byte	0xff
	.zero		1


	//   ....[99]....
        /*0720*/ 	.word	0x00007ac0
        /*0724*/ 	.word	0x00000000
        /*0728*/ 	.word	0x00000080
        /*072c*/ 	.short	0x010a
        /*072e*/ 	.byte	0xff
	.zero		1


	//   ....[100]....
        /*0730*/ 	.word	0x00007b20
        /*0734*/ 	.word	0x00000000
        /*0738*/ 	.word	0x00000090
        /*073c*/ 	.short	0x010a
        /*073e*/ 	.byte	0xff
	.zero		1


	//   ....[101]....
        /*0740*/ 	.word	0x00007b70
        /*0744*/ 	.word	0x00000000
        /*0748*/ 	.word	0x00000080
        /*074c*/ 	.short	0x010a
        /*074e*/ 	.byte	0xff
	.zero		1


	//   ....[102]....
        /*0750*/ 	.word	0x00007bd0
        /*0754*/ 	.word	0x00000002
        /*0758*/ 	.word	0x000000c0
        /*075c*/ 	.short	0x010a
        /*075e*/ 	.byte	0xff
	.zero		1


	//   ....[103]....
        /*0760*/ 	.word	0x00007c30
        /*0764*/ 	.word	0x00000000
        /*0768*/ 	.word	0x00000000
        /*076c*/ 	.short	0x010a
        /*076e*/ 	.byte	0xff
	.zero		1


	//   ....[104]....
        /*0770*/ 	.word	0x00007c90
        /*0774*/ 	.word	0x00000000
        /*0778*/ 	.word	0x00000000
        /*077c*/ 	.short	0x010a
        /*077e*/ 	.byte	0xff
	.zero		1


	//   ....[105]....
        /*0780*/ 	.word	0x00007cf0
        /*0784*/ 	.word	0x00000000
        /*0788*/ 	.word	0x00000000
        /*078c*/ 	.short	0x010a
        /*078e*/ 	.byte	0xff
	.zero		1


	//   ....[106]....
        /*0790*/ 	.word	0x00007d50
        /*0794*/ 	.word	0x00000000
        /*0798*/ 	.word	0x00000000
        /*079c*/ 	.short	0x010a
        /*079e*/ 	.byte	0xff
	.zero		1


	//   ....[107]....
        /*07a0*/ 	.word	0x00007db0
        /*07a4*/ 	.word	0x00000000
        /*07a8*/ 	.word	0x00000000
        /*07ac*/ 	.short	0x010a
        /*07ae*/ 	.byte	0xff
	.zero		1


	//   ....[108]....
        /*07b0*/ 	.word	0x00007e00
        /*07b4*/ 	.word	0x00000000
        /*07b8*/ 	.word	0x00000080
        /*07bc*/ 	.short	0x010a
        /*07be*/ 	.byte	0xff
	.zero		1


	//   ....[109]....
        /*07c0*/ 	.word	0x00007e60
        /*07c4*/ 	.word	0x00000000
        /*07c8*/ 	.word	0x00000078
        /*07cc*/ 	.short	0x010a
        /*07ce*/ 	.byte	0xff
	.zero		1


	//   ....[110]....
        /*07d0*/ 	.word	0x00007ec0
        /*07d4*/ 	.word	0x00000000
        /*07d8*/ 	.word	0x00000058
        /*07dc*/ 	.short	0x010a
        /*07de*/ 	.byte	0xff
	.zero		1


	//   ....[111]....
        /*07e0*/ 	.word	0x00007f20
        /*07e4*/ 	.word	0x00000000
        /*07e8*/ 	.word	0x00000058
        /*07ec*/ 	.short	0x010a
        /*07ee*/ 	.byte	0xff
	.zero		1


	//   ....[112]....
        /*07f0*/ 	.word	0x00007f80
        /*07f4*/ 	.word	0x00000000
        /*07f8*/ 	.word	0x00000000
        /*07fc*/ 	.short	0x010a
        /*07fe*/ 	.byte	0xff
	.zero		1


	//   ....[113]....
        /*0800*/ 	.word	0x00007fe0
        /*0804*/ 	.word	0x00000000
        /*0808*/ 	.word	0x00000000
        /*080c*/ 	.short	0x010a
        /*080e*/ 	.byte	0xff
	.zero		1


	//   ....[114]....
        /*0810*/ 	.word	0x00008030
        /*0814*/ 	.word	0x00000000
        /*0818*/ 	.word	0x00000080
        /*081c*/ 	.short	0x010a
        /*081e*/ 	.byte	0xff
	.zero		1


	//   ....[115]....
        /*0820*/ 	.word	0x00008080
        /*0824*/ 	.word	0x00000000
        /*0828*/ 	.word	0x00000040
        /*082c*/ 	.short	0x010a
        /*082e*/ 	.byte	0xff
	.zero		1


	//   ....[116]....
        /*0830*/ 	.word	0x000080d0
        /*0834*/ 	.word	0x00000049
        /*0838*/ 	.word	0x000000a0
        /*083c*/ 	.short	0x010a
        /*083e*/ 	.byte	0xff
	.zero		1


	//   ....[117]....
        /*0840*/ 	.word	0x00008120
        /*0844*/ 	.word	0x00000002
        /*0848*/ 	.word	0x00000040
        /*084c*/ 	.short	0x010a
        /*084e*/ 	.byte	0xff
	.zero		1


	//----- nvinfo : EIATTR_NUM_MBARRIERS
	.align		4
.L_47:
        /*0850*/ 	.byte	0x03, 0x38
        /*0852*/ 	.short	0x0020


	//----- nvinfo : EIATTR_EXIT_INSTR_OFFSETS
	.align		4
        /*0854*/ 	.byte	0x04, 0x1c
        /*0856*/ 	.short	(.L_49 - .L_48)


	//   ....[0]....
.L_48:
        /*0858*/ 	.word	0x00002640


	//   ....[1]....
        /*085c*/ 	.word	0x00002b30


	//   ....[2]....
        /*0860*/ 	.word	0x00002b90


	//   ....[3]....
        /*0864*/ 	.word	0x00003c50


	//   ....[4]....
        /*0868*/ 	.word	0x00004b20


	//   ....[5]....
        /*086c*/ 	.word	0x00004b60


	//   ....[6]....
        /*0870*/ 	.word	0x00007660


	//   ....[7]....
        /*0874*/ 	.word	0x000076e0


	//   ....[8]....
        /*0878*/ 	.word	0x00007710


	//   ....[9]....
        /*087c*/ 	.word	0x00007780


	//----- nvinfo : EIATTR_MAX_THREADS
	.align		4
.L_49:
        /*0880*/ 	.byte	0x04, 0x05
        /*0882*/ 	.short	(.L_51 - .L_50)
.L_50:
        /*0884*/ 	.word	0x00000100
        /*0888*/ 	.word	0x00000001
        /*088c*/ 	.word	0x00000001


	//----- nvinfo : EIATTR_CRS_STACK_SIZE
	.align		4
.L_51:
        /*0890*/ 	.byte	0x04, 0x1e
        /*0892*/ 	.short	(.L_53 - .L_52)
.L_52:
        /*0894*/ 	.word	0x00000000


	//----- nvinfo : EIATTR_CBANK_PARAM_SIZE
	.align		4
.L_53:
        /*0898*/ 	.byte	0x03, 0x19
        /*089a*/ 	.short	0x0800


	//----- nvinfo : EIATTR_PARAM_CBANK
	.align		4
        /*089c*/ 	.byte	0x04, 0x0a
        /*089e*/ 	.short	(.L_55 - .L_54)
	.align		4
.L_54:
        /*08a0*/ 	.word	index@(.nv.constant0._ZN7cutlass13device_kernelINS_4gemm6kernel13GemmUniversalIN4cute5tupleIJiiiiEEENS1_10collective13CollectiveMmaINS1_35MainloopSm100TmaUmmaWarpSpecializedILi4ELi2ELi4ENS5_IJNS4_1CILi1EEESB_SB_EEEEENS5_IJNSA_ILi128EEENSA_ILi64EEESE_EEENS_10bfloat16_tENS5_IJlSB_lEEESH_SI_NS4_8TiledMMAINS4_8MMA_AtomIJNS4_20SM100_MMA_F16BF16_SSISH_SH_fLi128ELi64ELNS4_4UMMA5MajorE0ELSN_0ELNSM_7ScaleInE0ELSO_0EEEEEENS4_6LayoutISC_NS5_IJNSA_ILi0EEESS_SS_EEEEENS5_IJNS4_10UnderscoreESV_SV_EEEEENS4_13SM90_TMA_LOADENS4_14ComposedLayoutINS4_7SwizzleILi3ELi4ELi3EEENS4_18smem_ptr_flag_bitsILi16EEENSR_INS5_IJNSA_ILi8EEESF_EEENS5_IJSF_SB_EEEEEEEvNS4_8identityESY_S18_vS19_EENS_8epilogue10collective18CollectiveEpilogueINS1B_23Sm100TmaWarpSpecializedILi3ELi2ELi32ELb1ELb0EEEJSG_NS5_IJNSR_ISE_SB_EENSR_INSA_ILi32EEESB_EEEEESH_SI_SH_SI_NS1B_6fusion15FusionCallbacksIS1F_NS1K_17LinearCombinationISH_fSH_fLNS_15FloatRoundStyleE2EEESG_S1J_JEEENS4_5SM1004TMEM4LOAD26SM100_TMEM_LOAD_32dp32b32xESY_NSZ_INS10_ILi2ELi4ELi3EEES13_NSR_INS5_IJS14_S1H_EEENS5_IJS1H_SB_EEEEEEENS4_39AutoVectorizingCopyWithAssumedAlignmentILi128EEENS4_14SM90_TMA_STOREES1Y_S20_S20_EEEvvEEEEvNT_6ParamsE)
        /*08a4*/ 	.short	0x0380
        /*08a6*/ 	.short	0x0800


	//----- nvinfo : EIATTR_SW_WAR
	.align		4
.L_55:
        /*08a8*/ 	.byte	0x04, 0x36
        /*08aa*/ 	.short	(.L_57 - .L_56)
.L_56:
        /*08ac*/ 	.word	0x00000008
.L_57:


//--------------------- .nv.callgraph             --------------------------
	.section	.nv.callgraph,"",@"SHT_CUDA_CALLGRAPH"
	.align	4
	.sectionentsize	8
	.align		4
        /*0000*/ 	.word	0x00000000
	.align		4
        /*0004*/ 	.word	0xffffffff
	.align		4
        /*0008*/ 	.word	index@(_ZN7cutlass13device_kernelINS_4gemm6kernel13GemmUniversalIN4cute5tupleIJiiiiEEENS1_10collective13CollectiveMmaINS1_35MainloopSm100TmaUmmaWarpSpecializedILi4ELi2ELi4ENS5_IJNS4_1CILi1EEESB_SB_EEEEENS5_IJNSA_ILi128EEENSA_ILi64EEESE_EEENS_10bfloat16_tENS5_IJlSB_lEEESH_SI_NS4_8TiledMMAINS4_8MMA_AtomIJNS4_20SM100_MMA_F16BF16_SSISH_SH_fLi128ELi64ELNS4_4UMMA5MajorE0ELSN_0ELNSM_7ScaleInE0ELSO_0EEEEEENS4_6LayoutISC_NS5_IJNSA_ILi0EEESS_SS_EEEEENS5_IJNS4_10UnderscoreESV_SV_EEEEENS4_13SM90_TMA_LOADENS4_14ComposedLayoutINS4_7SwizzleILi3ELi4ELi3EEENS4_18smem_ptr_flag_bitsILi16EEENSR_INS5_IJNSA_ILi8EEESF_EEENS5_IJSF_SB_EEEEEEEvNS4_8identityESY_S18_vS19_EENS_8epilogue10collective18CollectiveEpilogueINS1B_23Sm100TmaWarpSpecializedILi3ELi2ELi32ELb1ELb0EEEJSG_NS5_IJNSR_ISE_SB_EENSR_INSA_ILi32EEESB_EEEEESH_SI_SH_SI_NS1B_6fusion15FusionCallbacksIS1F_NS1K_17LinearCombinationISH_fSH_fLNS_15FloatRoundStyleE2EEESG_S1J_JEEENS4_5SM1004TMEM4LOAD26SM100_TMEM_LOAD_32dp32b32xESY_NSZ_INS10_ILi2ELi4ELi3EEES13_NSR_INS5_IJS14_S1H_EEENS5_IJS1H_SB_EEEEEEENS4_39AutoVectorizingCopyWithAssumedAlignmentILi128EEENS4_14SM90_TMA_STOREES1Y_S20_S20_EEEvvEEEEvNT_6ParamsE)
	.align		4
        /*000c*/ 	.word	index@(__assertfail)
	.align		4
        /*0010*/ 	.word	0x00000000
	.align		4
        /*0014*/ 	.word	0xfffffffe
	.align		4
        /*0018*/ 	.word	0x00000000
	.align		4
        /*001c*/ 	.word	0xfffffffd
	.align		4
        /*0020*/ 	.word	0x00000000
	.align		4
        /*0024*/ 	.word	0xfffffffc


//--------------------- .nv.constant4             --------------------------
	.section	.nv.constant4,"a",@progbits
	.align	8
	.align		8
.nv.constant4:
        /*0000*/ 	.dword	__assertfail
	.align		8
        /*0008*/ 	.dword	__unnamed_1
	.align		8
        /*0010*/ 	.dword	__unnamed_2
	.align		8
        /*0018*/ 	.dword	_ZN40_INTERNAL_3611a6da_4_k_cu_eb4f5329_312024cuda3std3__45__cpo5beginE
	.align		8
        /*0020*/ 	.dword	_ZN40_INTERNAL_3611a6da_4_k_cu_eb4f5329_312024cuda3std3__45__cpo3endE
	.align		8
        /*0028*/ 	.dword	_ZN40_INTERNAL_3611a6da_4_k_cu_eb4f5329_312024cuda3std3__45__cpo6cbeginE
	.align		8
        /*0030*/ 	.dword	_ZN40_INTERNAL_3611a6da_4_k_cu_eb4f5329_312024cuda3std3__45__cpo4cendE
	.align		8
        /*0038*/ 	.dword	_ZN40_INTERNAL_3611a6da_4_k_cu_eb4f5329_312024cuda3std3__442_GLOBAL__N__3611a6da_4_k_cu_eb4f5329_312026ignoreE
	.align		8
        /*0040*/ 	.dword	_ZN40_INTERNAL_3611a6da_4_k_cu_eb4f5329_312024cuda3std3__419piecewise_constructE
	.align		8
        /*0048*/ 	.dword	_ZN40_INTERNAL_3611a6da_4_k_cu_eb4f5329_312024cuda3std3__48in_placeE
	.align		8
        /*0050*/ 	.dword	_ZN40_INTERNAL_3611a6da_4_k_cu_eb4f5329_312024cuda3std6ranges3__45__cpo4swapE
	.align		8
        /*0058*/ 	.dword	_ZN40_INTERNAL_3611a6da_4_k_cu_eb4f5329_312024cuda3std6ranges3__45__cpo9iter_moveE
	.align		8
        /*0060*/ 	.dword	_ZN40_INTERNAL_3611a6da_4_k_cu_eb4f5329_312024cute7productE
	.align		8
        /*0068*/ 	.dword	_ZN40_INTERNAL_3611a6da_4_k_cu_eb4f5329_312024cute1_E
	.align		8
        /*0070*/ 	.dword	$str$25
	.align		8
        /*0078*/ 	.dword	$str$26
	.align		8
        /*0080*/ 	.dword	$str$27
	.align		8
        /*0088*/ 	.dword	$str$28


//--------------------- .text._ZN7cutlass13device_kernelINS_4gemm6kernel13GemmUniversalIN4cute5tupleIJiiiiEEENS1_10collective13CollectiveMmaINS1_35MainloopSm100TmaUmmaWarpSpecializedILi4ELi2ELi4ENS5_IJNS4_1CILi1EEESB_SB_EEEEENS5_IJNSA_ILi128EEENSA_ILi64EEESE_EEENS_10bfloat16_tENS5_IJlSB_lEEESH_SI_NS4_8TiledMMAINS4_8MMA_AtomIJNS4_20SM100_MMA_F16BF16_SSISH_SH_fLi128ELi64ELNS4_4UMMA5MajorE0ELSN_0ELNSM_7ScaleInE0ELSO_0EEEEEENS4_6LayoutISC_NS5_IJNSA_ILi0EEESS_SS_EEEEENS5_IJNS4_10UnderscoreESV_SV_EEEEENS4_13SM90_TMA_LOADENS4_14ComposedLayoutINS4_7SwizzleILi3ELi4ELi3EEENS4_18smem_ptr_flag_bitsILi16EEENSR_INS5_IJNSA_ILi8EEESF_EEENS5_IJSF_SB_EEEEEEEvNS4_8identityESY_S18_vS19_EENS_8epilogue10collective18CollectiveEpilogueINS1B_23Sm100TmaWarpSpecializedILi3ELi2ELi32ELb1ELb0EEEJSG_NS5_IJNSR_ISE_SB_EENSR_INSA_ILi32EEESB_EEEEESH_SI_SH_SI_NS1B_6fusion15FusionCallbacksIS1F_NS1K_17LinearCombinationISH_fSH_fLNS_15FloatRoundStyleE2EEESG_S1J_JEEENS4_5SM1004TMEM4LOAD26SM100_TMEM_LOAD_32dp32b32xESY_NSZ_INS10_ILi2ELi4ELi3EEES13_NSR_INS5_IJS14_S1H_EEENS5_IJS1H_SB_EEEEEEENS4_39AutoVectorizingCopyWithAssumedAlignmentILi128EEENS4_14SM90_TMA_STOREES1Y_S20_S20_EEEvvEEEEvNT_6ParamsE --------------------------
	.section	.text._ZN7cutlass13device_kernelINS_4gemm6kernel13GemmUniversalIN4cute5tupleIJiiiiEEENS1_10collective13CollectiveMmaINS1_35MainloopSm100TmaUmmaWarpSpecializedILi4ELi2ELi4ENS5_IJNS4_1CILi1EEESB_SB_EEEEENS5_IJNSA_ILi128EEENSA_ILi64EEESE_EEENS_10bfloat16_tENS5_IJlSB_lEEESH_SI_NS4_8TiledMMAINS4_8MMA_AtomIJNS4_20SM100_MMA_F16BF16_SSISH_SH_fLi128ELi64ELNS4_4UMMA5MajorE0ELSN_0ELNSM_7ScaleInE0ELSO_0EEEEEENS4_6LayoutISC_NS5_IJNSA_ILi0EEESS_SS_EEEEENS5_IJNS4_10UnderscoreESV_SV_EEEEENS4_13SM90_TMA_LOADENS4_14ComposedLayoutINS4_7SwizzleILi3ELi4ELi3EEENS4_18smem_ptr_flag_bitsILi16EEENSR_INS5_IJNSA_ILi8EEESF_EEENS5_IJSF_SB_EEEEEEEvNS4_8identityESY_S18_vS19_EENS_8epilogue10collective18CollectiveEpilogueINS1B_23Sm100TmaWarpSpecializedILi3ELi2ELi32ELb1ELb0EEEJSG_NS5_IJNSR_ISE_SB_EENSR_INSA_ILi32EEESB_EEEEESH_SI_SH_SI_NS1B_6fusion15FusionCallbacksIS1F_NS1K_17LinearCombinationISH_fSH_fLNS_15FloatRoundStyleE2EEESG_S1J_JEEENS4_5SM1004TMEM4LOAD26SM100_TMEM_LOAD_32dp32b32xESY_NSZ_INS10_ILi2ELi4ELi3EEES13_NSR_INS5_IJS14_S1H_EEENS5_IJS1H_SB_EEEEEEENS4_39AutoVectorizingCopyWithAssumedAlignmentILi128EEENS4_14SM90_TMA_STOREES1Y_S20_S20_EEEvvEEEEvNT_6ParamsE,"ax",@progbits
	.align	128
.text._ZN7cutlass13device_kernelINS_4gemm6kernel13GemmUniversalIN4cute5tupleIJiiiiEEENS1_10collective13CollectiveMmaINS1_35MainloopSm100TmaUmmaWarpSpecializedILi4ELi2ELi4ENS5_IJNS4_1CILi1EEESB_SB_EEEEENS5_IJNSA_ILi128EEENSA_ILi64EEESE_EEENS_10bfloat16_tENS5_IJlSB_lEEESH_SI_NS4_8TiledMMAINS4_8MMA_AtomIJNS4_20SM100_MMA_F16BF16_SSISH_SH_fLi128ELi64ELNS4_4UMMA5MajorE0ELSN_0ELNSM_7ScaleInE0ELSO_0EEEEEENS4_6LayoutISC_NS5_IJNSA_ILi0EEESS_SS_EEEEENS5_IJNS4_10UnderscoreESV_SV_EEEEENS4_13SM90_TMA_LOADENS4_14ComposedLayoutINS4_7SwizzleILi3ELi4ELi3EEENS4_18smem_ptr_flag_bitsILi16EEENSR_INS5_IJNSA_ILi8EEESF_EEENS5_IJSF_SB_EEEEEEEvNS4_8identityESY_S18_vS19_EENS_8epilogue10collective18CollectiveEpilogueINS1B_23Sm100TmaWarpSpecializedILi3ELi2ELi32ELb1ELb0EEEJSG_NS5_IJNSR_ISE_SB_EENSR_INSA_ILi32EEESB_EEEEESH_SI_SH_SI_NS1B_6fusion15FusionCallbacksIS1F_NS1K_17LinearCombinationISH_fSH_fLNS_15FloatRoundStyleE2EEESG_S1J_JEEENS4_5SM1004TMEM4LOAD26SM100_TMEM_LOAD_32dp32b32xESY_NSZ_INS10_ILi2ELi4ELi3EEES13_NSR_INS5_IJS14_S1H_EEENS5_IJS1H_SB_EEEEEEENS4_39AutoVectorizingCopyWithAssumedAlignmentILi128EEENS4_14SM90_TMA_STOREES1Y_S20_S20_EEEvvEEEEvNT_6ParamsE:
        .type           _ZN7cutlass13device_kernelINS_4gemm6kernel13GemmUniversalIN4cute5tupleIJiiiiEEENS1_10collective13CollectiveMmaINS1_35MainloopSm100TmaUmmaWarpSpecializedILi4ELi2ELi4ENS5_IJNS4_1CILi1EEESB_SB_EEEEENS5_IJNSA_ILi128EEENSA_ILi64EEESE_EEENS_10bfloat16_tENS5_IJlSB_lEEESH_SI_NS4_8TiledMMAINS4_8MMA_AtomIJNS4_20SM100_MMA_F16BF16_SSISH_SH_fLi128ELi64ELNS4_4UMMA5MajorE0ELSN_0ELNSM_7ScaleInE0ELSO_0EEEEEENS4_6LayoutISC_NS5_IJNSA_ILi0EEESS_SS_EEEEENS5_IJNS4_10UnderscoreESV_SV_EEEEENS4_13SM90_TMA_LOADENS4_14ComposedLayoutINS4_7SwizzleILi3ELi4ELi3EEENS4_18smem_ptr_flag_bitsILi16EEENSR_INS5_IJNSA_ILi8EEESF_EEENS5_IJSF_SB_EEEEEEEvNS4_8identityESY_S18_vS19_EENS_8epilogue10collective18CollectiveEpilogueINS1B_23Sm100TmaWarpSpecializedILi3ELi2ELi32ELb1ELb0EEEJSG_NS5_IJNSR_ISE_SB_EENSR_INSA_ILi32EEESB_EEEEESH_SI_SH_SI_NS1B_6fusion15FusionCallbacksIS1F_NS1K_17LinearCombinationISH_fSH_fLNS_15FloatRoundStyleE2EEESG_S1J_JEEENS4_5SM1004TMEM4LOAD26SM100_TMEM_LOAD_32dp32b32xESY_NSZ_INS10_ILi2ELi4ELi3EEES13_NSR_INS5_IJS14_S1H_EEENS5_IJS1H_SB_EEEEEEENS4_39AutoVectorizingCopyWithAssumedAlignmentILi128EEENS4_14SM90_TMA_STOREES1Y_S20_S20_EEEvvEEEEvNT_6ParamsE,@function
        .size           _ZN7cutlass13device_kernelINS_4gemm6kernel13GemmUniversalIN4cute5tupleIJiiiiEEENS1_10collective13CollectiveMmaINS1_35MainloopSm100TmaUmmaWarpSpecializedILi4ELi2ELi4ENS5_IJNS4_1CILi1EEESB_SB_EEEEENS5_IJNSA_ILi128EEENSA_ILi64EEESE_EEENS_10bfloat16_tENS5_IJlSB_lEEESH_SI_NS4_8TiledMMAINS4_8MMA_AtomIJNS4_20SM100_MMA_F16BF16_SSISH_SH_fLi128ELi64ELNS4_4UMMA5MajorE0ELSN_0ELNSM_7ScaleInE0ELSO_0EEEEEENS4_6LayoutISC_NS5_IJNSA_ILi0EEESS_SS_EEEEENS5_IJNS4_10UnderscoreESV_SV_EEEEENS4_13SM90_TMA_LOADENS4_14ComposedLayoutINS4_7SwizzleILi3ELi4ELi3EEENS4_18smem_ptr_flag_bitsILi16EEENSR_INS5_IJNSA_ILi8EEESF_EEENS5_IJSF_SB_EEEEEEEvNS4_8identityESY_S18_vS19_EENS_8epilogue10collective18CollectiveEpilogueINS1B_23Sm100TmaWarpSpecializedILi3ELi2ELi32ELb1ELb0EEEJSG_NS5_IJNSR_ISE_SB_EENSR_INSA_ILi32EEESB_EEEEESH_SI_SH_SI_NS1B_6fusion15FusionCallbacksIS1F_NS1K_17LinearCombinationISH_fSH_fLNS_15FloatRoundStyleE2EEESG_S1J_JEEENS4_5SM1004TMEM4LOAD26SM100_TMEM_LOAD_32dp32b32xESY_NSZ_INS10_ILi2ELi4ELi3EEES13_NSR_INS5_IJS14_S1H_EEENS5_IJS1H_SB_EEEEEEENS4_39AutoVectorizingCopyWithAssumedAlignmentILi128EEENS4_14SM90_TMA_STOREES1Y_S20_S20_EEEvvEEEEvNT_6ParamsE,(.L_x_154 - _ZN7cutlass13device_kernelINS_4gemm6kernel13GemmUniversalIN4cute5tupleIJiiiiEEENS1_10collective13CollectiveMmaINS1_35MainloopSm100TmaUmmaWarpSpecializedILi4ELi2ELi4ENS5_IJNS4_1CILi1EEESB_SB_EEEEENS5_IJNSA_ILi128EEENSA_ILi64EEESE_EEENS_10bfloat16_tENS5_IJlSB_lEEESH_SI_NS4_8TiledMMAINS4_8MMA_AtomIJNS4_20SM100_MMA_F16BF16_SSISH_SH_fLi128ELi64ELNS4_4UMMA5MajorE0ELSN_0ELNSM_7ScaleInE0ELSO_0EEEEEENS4_6LayoutISC_NS5_IJNSA_ILi0EEESS_SS_EEEEENS5_IJNS4_10UnderscoreESV_SV_EEEEENS4_13SM90_TMA_LOADENS4_14ComposedLayoutINS4_7SwizzleILi3ELi4ELi3EEENS4_18smem_ptr_flag_bitsILi16EEENSR_INS5_IJNSA_ILi8EEESF_EEENS5_IJSF_SB_EEEEEEEvNS4_8identityESY_S18_vS19_EENS_8epilogue10collective18CollectiveEpilogueINS1B_23Sm100TmaWarpSpecializedILi3ELi2ELi32ELb1ELb0EEEJSG_NS5_IJNSR_ISE_SB_EENSR_INSA_ILi32EEESB_EEEEESH_SI_SH_SI_NS1B_6fusion15FusionCallbacksIS1F_NS1K_17LinearCombinationISH_fSH_fLNS_15FloatRoundStyleE2EEESG_S1J_JEEENS4_5SM1004TMEM4LOAD26SM100_TMEM_LOAD_32dp32b32xESY_NSZ_INS10_ILi2ELi4ELi3EEES13_NSR_INS5_IJS14_S1H_EEENS5_IJS1H_SB_EEEEEEENS4_39AutoVectorizingCopyWithAssumedAlignmentILi128EEENS4_14SM90_TMA_STOREES1Y_S20_S20_EEEvvEEEEvNT_6ParamsE)
        .other          _ZN7cutlass13device_kernelINS_4gemm6kernel13GemmUniversalIN4cute5tupleIJiiiiEEENS1_10collective13CollectiveMmaINS1_35MainloopSm100TmaUmmaWarpSpecializedILi4ELi2ELi4ENS5_IJNS4_1CILi1EEESB_SB_EEEEENS5_IJNSA_ILi128EEENSA_ILi64EEESE_EEENS_10bfloat16_tENS5_IJlSB_lEEESH_SI_NS4_8TiledMMAINS4_8MMA_AtomIJNS4_20SM100_MMA_F16BF16_SSISH_SH_fLi128ELi64ELNS4_4UMMA5MajorE0ELSN_0ELNSM_7ScaleInE0ELSO_0EEEEEENS4_6LayoutISC_NS5_IJNSA_ILi0EEESS_SS_EEEEENS5_IJNS4_10UnderscoreESV_SV_EEEEENS4_13SM90_TMA_LOADENS4_14ComposedLayoutINS4_7SwizzleILi3ELi4ELi3EEENS4_18smem_ptr_flag_bitsILi16EEENSR_INS5_IJNSA_ILi8EEESF_EEENS5_IJSF_SB_EEEEEEEvNS4_8identityESY_S18_vS19_EENS_8epilogue10collective18CollectiveEpilogueINS1B_23Sm100TmaWarpSpecializedILi3ELi2ELi32ELb1ELb0EEEJSG_NS5_IJNSR_ISE_SB_EENSR_INSA_ILi32EEESB_EEEEESH_SI_SH_SI_NS1B_6fusion15FusionCallbacksIS1F_NS1K_17LinearCombinationISH_fSH_fLNS_15FloatRoundStyleE2EEESG_S1J_JEEENS4_5SM1004TMEM4LOAD26SM100_TMEM_LOAD_32dp32b32xESY_NSZ_INS10_ILi2ELi4ELi3EEES13_NSR_INS5_IJS14_S1H_EEENS5_IJS1H_SB_EEEEEEENS4_39AutoVectorizingCopyWithAssumedAlignmentILi128EEENS4_14SM90_TMA_STOREES1Y_S20_S20_EEEvvEEEEvNT_6ParamsE,@"STO_CUDA_ENTRY STV_DEFAULT"
_ZN7cutlass13device_kernelINS_4gemm6kernel13GemmUniversalIN4cute5tupleIJiiiiEEENS1_10collective13CollectiveMmaINS1_35MainloopSm100TmaUmmaWarpSpecializedILi4ELi2ELi4ENS5_IJNS4_1CILi1EEESB_SB_EEEEENS5_IJNSA_ILi128EEENSA_ILi64EEESE_EEENS_10bfloat16_tENS5_IJlSB_lEEESH_SI_NS4_8TiledMMAINS4_8MMA_AtomIJNS4_20SM100_MMA_F16BF16_SSISH_SH_fLi128ELi64ELNS4_4UMMA5MajorE0ELSN_0ELNSM_7ScaleInE0ELSO_0EEEEEENS4_6LayoutISC_NS5_IJNSA_ILi0EEESS_SS_EEEEENS5_IJNS4_10UnderscoreESV_SV_EEEEENS4_13SM90_TMA_LOADENS4_14ComposedLayoutINS4_7SwizzleILi3ELi4ELi3EEENS4_18smem_ptr_flag_bitsILi16EEENSR_INS5_IJNSA_ILi8EEESF_EEENS5_IJSF_SB_EEEEEEEvNS4_8identityESY_S18_vS19_EENS_8epilogue10collective18CollectiveEpilogueINS1B_23Sm100TmaWarpSpecializedILi3ELi2ELi32ELb1ELb0EEEJSG_NS5_IJNSR_ISE_SB_EENSR_INSA_ILi32EEESB_EEEEESH_SI_SH_SI_NS1B_6fusion15FusionCallbacksIS1F_NS1K_17LinearCombinationISH_fSH_fLNS_15FloatRoundStyleE2EEESG_S1J_JEEENS4_5SM1004TMEM4LOAD26SM100_TMEM_LOAD_32dp32b32xESY_NSZ_INS10_ILi2ELi4ELi3EEES13_NSR_INS5_IJS14_S1H_EEENS5_IJS1H_SB_EEEEEEENS4_39AutoVectorizingCopyWithAssumedAlignmentILi128EEENS4_14SM90_TMA_STOREES1Y_S20_S20_EEEvvEEEEvNT_6ParamsE:
[----:B------:R-:W1:Y:S01]  /*0000*/  LDC R1, c[0x0][0x37c] ;  /* 0x0000df00ff017b82 */ /* 0x000e620000000800 */
[----:B------:R-:W2:Y:S01]  /*0010*/  S2R R93, SR_TID.X ;  /* 0x00000000005d7919 */ /* 0x000ea20000002100 */
[----:B------:R-:W3:Y:S01]  /*0020*/  LDCU.64 UR4, c[0x0][0x890] ;  /* 0x00011200ff0477ac */ /* 0x000ee20008000a00 */
[----:B------:R-:W-:Y:S02]  /*0030*/  PRMT R88, RZ, 0x7610, R88 ;  /* 0x00007610ff587816 */ /* 0x000fe40000000058 */
[----:B------:R-:W-:Y:S01]  /*0040*/  ELECT P5, URZ, PT ;  /* 0x0000000000ff782f */ /* 0x000fe200038a0000 */
[----:B------:R-:W4:Y:S01]  /*0050*/  LDCU.64 UR46, c[0x0][0x358] ;  /* 0x00006b00ff2e77ac */ /* 0x000f220008000a00 */
[----:B---3--:R-:W-:-:S04]  /*0060*/  UISETP.NE.U32.AND UP0, UPT, UR4, URZ, UPT ;  /* 0x000000ff0400728c */ /* 0x008fc8000bf05070 */
[----:B------:R-:W-:Y:S01]  /*0070*/  UISETP.NE.AND.EX UP0, UPT, UR5, URZ, UPT, UP0 ;  /* 0x000000ff0500728c */ /* 0x000fe2000bf05300 */
[----:B--2---:R-:W-:-:S05]  /*0080*/  SHF.R.U32.HI R92, RZ, 0x5, R93 ;  /* 0x00000005ff5c7819 */ /* 0x004fca000001165d */
[----:B------:R-:W2:Y:S02]  /*0090*/  SHFL.IDX PT, R0, R92, RZ, 0x1f ;  /* 0x00001fff5c007589 */ /* 0x000ea400000e0000 */
[----:B--2---:R-:W-:Y:S01]  /*00a0*/  R2UR UR8, R0 ;  /* 0x00000000000872ca */ /* 0x004fe200000e0000 */
[----:B-1--4-:R-:W-:-:S14]  /*00b0*/  BRA.U UP0, `(.L_x_0) ;  /* 0x00000001002c7547 */ /* 0x012fdc000b800000 */
[----:B------:R-:W1:Y:S02]  /*00c0*/  LDCU.64 UR6, c[0x0][0x888] ;  /* 0x00011100ff0677ac */ /* 0x000e640008000a00 */
[----:B-1----:R-:W-:-:S04]  /*00d0*/  UISETP.NE.U32.AND UP0, UPT, UR6, URZ, UPT ;  /* 0x000000ff0600728c */ /* 0x002fc8000bf05070 */
[----:B------:R-:W-:-:S09]  /*00e0*/  UISETP.NE.AND.EX UP0, UPT, UR7, URZ, UPT, UP0 ;  /* 0x000000ff0700728c */ /* 0x000fd2000bf05300 */
[----:B------:R-:W-:Y:S05]  /*00f0*/  BRA.U !UP0, `(.L_x_1) ;  /* 0x0000000108107547 */ /* 0x000fea000b800000 */
[----:B------:R-:W1:Y:S02]  /*0100*/  LDC.64 R2, c[0x0][0x888] ;  /* 0x00022200ff027b82 */ /* 0x000e640000000a00 */
[----:B-1----:R1:W5:Y:S01]  /*0110*/  LDG.E R49, desc[UR46][R2.64] ;  /* 0x0000002e02317981 */ /* 0x002362000c1e1900 */
[----:B------:R-:W-:Y:S01]  /*0120*/  HFMA2 R88, -RZ, RZ, 0, 5.9604644775390625e-08 ;  /* 0x00000001ff587431 */ /* 0x000fe200000001ff */
[----:B------:R-:W-:Y:S05]  /*0130*/  BRA `(.L_x_0) ;  /* 0x00000000000c7947 */ /* 0x000fea0003800000 */
.L_x_1:
[----:B------:R-:W1:Y:S01]  /*0140*/  LDCU UR6, c[0x0][0x880] ;  /* 0x00011000ff0677ac */ /* 0x000e620008000800 */
[----:B------:R-:W-:Y:S01]  /*0150*/  HFMA2 R88, -RZ, RZ, 0, 5.9604644775390625e-08 ;  /* 0x00000001ff587431 */ /* 0x000fe200000001ff */
[----:B-1----:R-:W-:-:S07]  /*0160*/  MOV R49, UR6 ;  /* 0x0000000600317c02 */ /* 0x002fce0008000f00 */
.L_x_0:
[----:B------:R-:W2:Y:S02]  /*0170*/  LDCU.64 UR6, c[0x0][0x8b0] ;  /* 0x00011600ff0677ac */ /* 0x000ea40008000a00 */
[----:B--2---:R-:W-:-:S04]  /*0180*/  UISETP.NE.U32.AND UP0, UPT, UR6, URZ, UPT ;  /* 0x000000ff0600728c */ /* 0x004fc8000bf05070 */
[----:B------:R-:W-:-:S09]  /*0190*/  UISETP.NE.AND.EX UP0, UPT, UR7, URZ, UPT, UP0 ;  /* 0x000000ff0700728c */ /* 0x000fd2000bf05300 */
[----:B------:R-:W-:Y:S05]  /*01a0*/  BRA.U UP0, `(.L_x_2) ;  /* 0x0000000100247547 */ /* 0x000fea000b800000 */
[----:B------:R-:W2:Y:S02]  /*01b0*/  LDCU.64 UR6, c[0x0][0x8a8] ;  /* 0x00011500ff0677ac */ /* 0x000ea40008000a00 */
[----:B--2---:R-:W-:-:S04]  /*01c0*/  UISETP.NE.U32.AND UP0, UPT, UR6, URZ, UPT ;  /* 0x000000ff0600728c */ /* 0x004fc8000bf05070 */
[----:B------:R-:W-:-:S09]  /*01d0*/  UISETP.NE.AND.EX UP0, UPT, UR7, URZ, UPT, UP0 ;  /* 0x000000ff0700728c */ /* 0x000fd2000bf05300 */
[----:B------:R-:W-:Y:S05]  /*01e0*/  BRA.U !UP0, `(.L_x_3) ;  /* 0x00000001080c7547 */ /* 0x000fea000b800000 */
[----:B-1----:R-:W1:Y:S02]  /*01f0*/  LDC.64 R2, c[0x0][0x8a8] ;  /* 0x00022a00ff027b82 */ /* 0x002e640000000a00 */
[----:B-1----:R2:W5:Y:S01]  /*0200*/  LDG.E R47, desc[UR46][R2.64] ;  /* 0x0000002e022f7981 */ /* 0x002562000c1e1900 */
[----:B------:R-:W-:Y:S05]  /*0210*/  BRA `(.L_x_2) ;  /* 0x0000000000087947 */ /* 0x000fea0003800000 */
.L_x_3:
[----:B------:R-:W2:Y:S02]  /*0220*/  LDCU UR6, c[0x0][0x8a0] ;  /* 0x00011400ff0677ac */ /* 0x000ea40008000800 */
[----:B--2---:R-:W-:Y:S02]  /*0230*/  MOV R47, UR6 ;  /* 0x00000006002f7c02 */ /* 0x004fe40008000f00 */
.L_x_2:
[----:B------:R-:W-:Y:S01]  /*0240*/  IMAD.U32 R0, RZ, RZ, UR8 ;  /* 0x00000008ff007e24 */ /* 0x000fe2000f8e00ff */
[----:B------:R-:W-:Y:S04]  /*0250*/  BSSY.RECONVERGENT B0, `(.L_x_4) ;  /* 0x000000c000007945 */ /* 0x000fe80003800200 */
[C---:B------:R-:W-:Y:S02]  /*0260*/  ISETP.NE.OR P1, PT, R0.reuse, 0x1, !P5 ;  /* 0x000000010000780c */ /* 0x040fe40006f25670 */
[----:B------:R-:W-:-:S11]  /*0270*/  ISETP.NE.OR P0, PT, R0, 0x3, !P5 ;  /* 0x000000030000780c */ /* 0x000fd60006f05670 */
[----:B------:R-:W-:Y:S05]  /*0280*/  @P1 BRA `(.L_x_5) ;  /* 0x0000000000201947 */ /* 0x000fea0003800000 */
[----:B------:R-:W3:Y:S02]  /*0290*/  LDCU.64 UR6, c[0x0][0x348] ;  /* 0x00006900ff0677ac */ /* 0x000ee40008000a00 */
[----:B---3--:R-:W-:Y:S02]  /*02a0*/  UIADD3 UR10, UP1, UPT, UR6, 0x80, URZ ;  /* 0x00000080060a7890 */ /* 0x008fe4000ff3e0ff */
[----:B------:R-:W-:Y:S02]  /*02b0*/  UIADD3 UR6, UP0, UPT, UR6, 0x180, URZ ;  /* 0x0000018006067890 */ /* 0x000fe4000ff1e0ff */
[----:B------:R-:W-:Y:S02]  /*02c0*/  UIADD3.X UR11, UPT, UPT, URZ, UR7, URZ, UP1, !UPT ;  /* 0x00000007ff0b7290 */ /* 0x000fe40008ffe4ff */
[----:B------:R-:W-:-:S07]  /*02d0*/  UIADD3.X UR7, UPT, UPT, URZ, UR7, URZ, UP0, !UPT ;  /* 0x00000007ff077290 */ /* 0x000fce00087fe4ff */
[----:B------:R3:W-:Y:S02]  /*02e0*/  UTMACCTL.PF [UR10] ;  /* 0x000000000a0079b9 */ /* 0x0007e40008040000 */
[----:B------:R3:W-:Y:S02]  /*02f0*/  UTMACCTL.PF [UR6] ;  /* 0x00000000060079b9 */ /* 0x0007e40008040000 */
[----:B---3--:R-:W-:Y:S01]  /*0300*/  NOP ;  /* 0x0000000000007918 */ /* 0x008fe20000000000 */
.L_x_5:
[----:B------:R-:W-:Y:S05]  /*0310*/  BSYNC.RECONVERGENT B0 ;  /* 0x0000000000007941 */ /* 0x000fea0003800200 */
.L_x_4:
[----:B------:R-:W-:Y:S04]  /*0320*/  BSSY.RECONVERGENT B0, `(.L_x_6) ;  /* 0x000000a000007945 */ /* 0x000fe80003800200 */
        /* <DEDUP_REMOVED lines=9> */
.L_x_7:
[----:B------:R-:W-:Y:S05]  /*03c0*/  BSYNC.RECONVERGENT B0 ;  /* 0x0000000000007941 */ /* 0x000fea0003800200 */
.L_x_6:
[----:B------:R-:W3:Y:S01]  /*03d0*/  LDCU.64 UR6, c[0x0][0x888] ;  /* 0x00011100ff0677ac */ /* 0x000ee20008000a00 */
[----:B------:R-:W-:Y:S02]  /*03e0*/  UISETP.EQ.U32.AND UP1, UPT, UR4, URZ, UPT ;  /* 0x000000ff0400728c */ /* 0x000fe4000bf22070 */
[----:B------:R-:W-:Y:S02]  /*03f0*/  UPLOP3.LUT UP2, UPT, UPT, UPT, UPT, 0x80, 0x8 ;  /* 0x000000000008789c */ /* 0x000fe40003f4f070 */
[----:B---3--:R-:W-:-:S04]  /*0400*/  UISETP.NE.U32.AND UP0, UPT, UR6, URZ, UPT ;  /* 0x000000ff0600728c */ /* 0x008fc8000bf05070 */
[----:B------:R-:W-:-:S04]  /*0410*/  UISETP.NE.AND.EX UP0, UPT, UR7, URZ, UPT, UP0 ;  /* 0x000000ff0700728c */ /* 0x000fc8000bf05300 */
[----:B------:R-:W-:-:S04]  /*0420*/  UISETP.EQ.OR.EX UP3, UPT, UR5, URZ, !UP0, UP1 ;  /* 0x000000ff0500728c */ /* 0x000fc8000c762710 */
[----:B------:R-:W-:-:S05]  /*0430*/  UP2UR UR53, UPR, URZ, 0x8 ;  /* 0x00000008ff357883 */ /* 0x000fca0008000000 */
[----:B------:R-:W-:Y:S07]  /*0440*/  BRA.U !UP3, `(.L_x_8) ;  /* 0x000000010b207547 */ /* 0x000fee000b800000 */
[----:B------:R-:W-:Y:S01]  /*0450*/  UISETP.NE.U32.AND UP2, UPT, UR4, URZ, UPT ;  /* 0x000000ff0400728c */ /* 0x000fe2000bf45070 */
[----:B-----5:R-:W-:Y:S01]  /*0460*/  FSETP.NEU.AND P0, PT, R49, RZ, PT ;  /* 0x000000ff3100720b */ /* 0x020fe20003f0d000 */
[----:B------:R-:W-:Y:S02]  /*0470*/  USEL UR4, URZ, 0xffffffff, UP0 ;  /* 0xffffffffff047887 */ /* 0x000fe40008000000 */
[----:B------:R-:W-:-:S10]  /*0480*/  UISETP.NE.AND.EX UP2, UPT, UR5, URZ, UPT, UP2 ;  /* 0x000000ff0500728c */ /* 0x000fd4000bf45320 */
[----:B------:R-:W-:Y:S01]  /*0490*/  VOTEU.ANY UP1, P0 ;  /* 0x0000000000ff7886 */ /* 0x000fe20000020100 */
[----:B------:R-:W-:-:S04]  /*04a0*/  @!UP2 USEL UR4, URZ, 0xffffffff, UP1 ;  /* 0xffffffffff04a887 */ /* 0x000fc80008800000 */
[----:B------:R-:W-:-:S04]  /*04b0*/  ULOP3.LUT UR4, UR4, 0x1, URZ, 0xc0, !UPT ;  /* 0x0000000104047892 */ /* 0x000fc8000f8ec0ff */
[----:B------:R-:W-:-:S11]  /*04c0*/  UISETP.NE.U32.AND UP2, UPT, UR4, 0x1, UPT ;  /* 0x000000010400788c */ /* 0x000fd6000bf45070 */
.L_x_8:
[----:B-12---:R-:W1:Y:S01]  /*04d0*/  SHFL.IDX PT, R2, R92, RZ, 0x1f ;  /* 0x00001fff5c027589 */ /* 0x006e6200000e0000 */
[----:B------:R-:W-:-:S04]  /*04e0*/  UISETP.NE.AND UP1, UPT, UR8, 0x2, UPT ;  /* 0x000000020800788c */ /* 0x000fc8000bf25270 */
[----:B------:R-:W-:Y:S01]  /*04f0*/  USEL UR6, URZ, 0x1, UP1 ;  /* 0x00000001ff067887 */ /* 0x000fe20008800000 */
[----:B-1----:R-:W-:-:S13]  /*0500*/  ISETP.NE.AND P0, PT, R2, RZ, PT ;  /* 0x000000ff0200720c */ /* 0x002fda0003f05270 */
[----:B------:R-:W-:Y:S05]  /*0510*/  @P0 BRA `(.L_x_9) ;  /* 0x0000000000480947 */ /* 0x000fea0003800000 */
[----:B------:R-:W1:Y:S01]  /*0520*/  S2UR UR5, SR_CgaCtaId ;  /* 0x00000000000579c3 */ /* 0x000e620000008800 */
[----:B------:R-:W-:Y:S01]  /*0530*/  UMOV UR7, 0x400 ;  /* 0x0000040000077882 */ /* 0x000fe20000000000 */
[----:B------:R-:W-:Y:S01]  /*0540*/  UMOV UR4, 0x1 ;  /* 0x0000000100047882 */ /* 0x000fe20000000000 */
[----:B------:R-:W-:Y:S01]  /*0550*/  ELECT P0, URZ, PT ;  /* 0x0000000000ff782f */ /* 0x000fe20003800000 */
[----:B------:R-:W-:-:S04]  /*0560*/  UIADD3 UR10, UPT, UPT, -UR4, 0x100000, URZ ;  /* 0x00100000040a7890 */ /* 0x000fc8000fffe1ff */
[----:B------:R-:W-:Y:S02]  /*0570*/  USHF.L.U32 UR11, UR10, 0xb, URZ ;  /* 0x0000000b0a0b7899 */ /* 0x000fe400080006ff */
[----:B------:R-:W-:Y:S02]  /*0580*/  USHF.L.U32 UR10, UR10, 0x1, URZ ;  /* 0x000000010a0a7899 */ /* 0x000fe400080006ff */
[----:B-1----:R-:W-:Y:S01]  /*0590*/  ULEA UR5, UR5, UR7, 0x18 ;  /* 0x0000000705057291 */ /* 0x002fe2000f8ec0ff */
[----:B------:R-:W1:Y:S11]  /*05a0*/  FENCE.VIEW.ASYNC.S ;  /* 0x00000000000073c6 */ /* 0x000e760000000000 */
[----:B-1----:R1:W2:Y:S01]  /*05b0*/  SYNCS.EXCH.64 URZ, [UR5], UR10 ;  /* 0x0000000a05ff75b2 */ /* 0x0022a20008000100 */
[----:B------:R1:W3:Y:S01]  /*05c0*/  SYNCS.EXCH.64 URZ, [UR5+0x20], UR10 ;  /* 0x0000200a05ff75b2 */ /* 0x0002e20008000100 */
[----:B------:R1:W4:Y:S01]  /*05d0*/  SYNCS.EXCH.64 URZ, [UR5+0x8], UR10 ;  /* 0x0000080a05ff75b2 */ /* 0x0003220008000100 */
[----:B------:R1:W1:Y:S01]  /*05e0*/  SYNCS.EXCH.64 URZ, [UR5+0x28], UR10 ;  /* 0x0000280a05ff75b2 */ /* 0x0002620008000100 */
[----:B------:R1:W1:Y:S01]  /*05f0*/  SYNCS.EXCH.64 URZ, [UR5+0x10], UR10 ;  /* 0x0000100a05ff75b2 */ /* 0x0002620008000100 */
[----:B------:R1:W1:Y:S01]  /*0600*/  SYNCS.EXCH.64 URZ, [UR5+0x30], UR10 ;  /* 0x0000300a05ff75b2 */ /* 0x0002620008000100 */
[----:B------:R1:W1:Y:S01]  /*0610*/  SYNCS.EXCH.64 URZ, [UR5+0x18], UR10 ;  /* 0x0000180a05ff75b2 */ /* 0x0002620008000100 */
[----:B------:R1:W1:Y:S01]  /*0620*/  SYNCS.EXCH.64 URZ, [UR5+0x38], UR10 ;  /* 0x0000380a05ff75b2 */ /* 0x0002620008000100 */
[----:B------:R-:W-:Y:S01]  /*0630*/  NOP ;  /* 0x0000000000007918 */ /* 0x000fe20000000000 */
.L_x_9:
[----:B------:R-:W2:Y:S01]  /*0640*/  SHFL.IDX PT, R2, R92, RZ, 0x1f ;  /* 0x00001fff5c027589 */ /* 0x000ea200000e0000 */
[----:B------:R-:W-:Y:S01]  /*0650*/  NOP ;  /* 0x0000000000007918 */ /* 0x000fe20000000000 */
[----:B--2---:R-:W-:-:S13]  /*0660*/  ISETP.NE.AND P0, PT, R2, 0x1, PT ;  /* 0x000000010200780c */ /* 0x004fda0003f05270 */
[----:B------:R-:W-:Y:S05]  /*0670*/  @P0 BRA `(.L_x_10) ;  /* 0x0000000000500947 */ /* 0x000fea0003800000 */
[----:B------:R-:W2:Y:S01]  /*0680*/  S2UR UR7, SR_CgaCtaId ;  /* 0x00000000000779c3 */ /* 0x000ea20000008800 */
[----:B------:R-:W-:Y:S01]  /*0690*/  UMOV UR9, 0x400 ;  /* 0x0000040000097882 */ /* 0x000fe20000000000 */
[----:B-1----:R-:W-:Y:S01]  /*06a0*/  UMOV UR5, 0x20 ;  /* 0x0000002000057882 */ /* 0x002fe20000000000 */
[----:B------:R-:W-:Y:S01]  /*06b0*/  UMOV UR4, 0x80 ;  /* 0x0000008000047882 */ /* 0x000fe20000000000 */
[----:B------:R-:W-:-:S04]  /*06c0*/  UIADD3 UR10, UPT, UPT, -UR5, 0x100000, URZ ;  /* 0x00100000050a7890 */ /* 0x000fc8000fffe1ff */
[----:B------:R-:W-:Y:S02]  /*06d0*/  USHF.L.U32 UR11, UR10, 0xb, URZ ;  /* 0x0000000b0a0b7899 */ /* 0x000fe400080006ff */
[----:B------:R-:W-:Y:S02]  /*06e0*/  USHF.L.U32 UR10, UR10, 0x1, URZ ;  /* 0x000000010a0a7899 */ /* 0x000fe400080006ff */
[----:B------:R-:W-:-:S04]  /*06f0*/  UIADD3 UR4, UPT, UPT, -UR4, 0x100000, URZ ;  /* 0x0010000004047890 */ /* 0x000fc8000fffe1ff */
[----:B------:R-:W-:Y:S02]  /*0700*/  USHF.L.U32 UR5, UR4, 0xb, URZ ;  /* 0x0000000b04057899 */ /* 0x000fe400080006ff */
[----:B------:R-:W-:Y:S01]  /*0710*/  USHF.L.U32 UR4, UR4, 0x1, URZ ;  /* 0x0000000104047899 */ /* 0x000fe200080006ff */
[----:B------:R-:W-:Y:S01]  /*0720*/  ELECT P0, URZ, PT ;  /* 0x0000000000ff782f */ /* 0x000fe20003800000 */
[----:B--2---:R-:W-:Y:S01]  /*0730*/  ULEA UR7, UR7, UR9, 0x18 ;  /* 0x0000000907077291 */ /* 0x004fe2000f8ec0ff */
[----:B------:R-:W1:Y:S11]  /*0740*/  FENCE.VIEW.ASYNC.S ;  /* 0x00000000000073c6 */ /* 0x000e760000000000 */
[----:B-1----:R2:W1:Y:S01]  /*0750*/  SYNCS.EXCH.64 URZ, [UR7+0x40], UR10 ;  /* 0x0000400a07ff75b2 */ /* 0x0024620008000100 */
[----:B------:R2:W1:Y:S01]  /*0760*/  SYNCS.EXCH.64 URZ, [UR7+0x58], UR4 ;  /* 0x0000580407ff75b2 */ /* 0x0004620008000100 */
[----:B------:R2:W1:Y:S01]  /*0770*/  SYNCS.EXCH.64 URZ, [UR7+0x48], UR10 ;  /* 0x0000480a07ff75b2 */ /* 0x0004620008000100 */
[----:B------:R2:W1:Y:S01]  /*0780*/  SYNCS.EXCH.64 URZ, [UR7+0x60], UR4 ;  /* 0x0000600407ff75b2 */ /* 0x0004620008000100 */
[----:B------:R2:W1:Y:S01]  /*0790*/  SYNCS.EXCH.64 URZ, [UR7+0x50], UR10 ;  /* 0x0000500a07ff75b2 */ /* 0x0004620008000100 */
[----:B------:R2:W1:Y:S02]  /*07a0*/  SYNCS.EXCH.64 URZ, [UR7+0x68], UR4 ;  /* 0x0000680407ff75b2 */ /* 0x0004640008000100 */
[----:B--2---:R-:W-:Y:S01]  /*07b0*/  NOP ;  /* 0x0000000000007918 */ /* 0x004fe20000000000 */
.L_x_10:
[----:B------:R-:W2:Y:S01]  /*07c0*/  SHFL.IDX PT, R2, R92, RZ, 0x1f ;  /* 0x00001fff5c027589 */ /* 0x000ea200000e0000 */
[----:B------:R-:W-:Y:S01]  /*07d0*/  NOP ;  /* 0x0000000000007918 */ /* 0x000fe20000000000 */
[----:B--2---:R-:W-:-:S13]  /*07e0*/  ISETP.NE.AND P0, PT, R2, 0x3, PT ;  /* 0x000000030200780c */ /* 0x004fda0003f05270 */
[----:B------:R-:W-:Y:S05]  /*07f0*/  @P0 BRA `(.L_x_11) ;  /* 0x0000000000300947 */ /* 0x000fea0003800000 */
[----:B-1----:R-:W1:Y:S01]  /*0800*/  S2UR UR5, SR_CgaCtaId ;  /* 0x00000000000579c3 */ /* 0x002e620000008800 */
        /* <DEDUP_REMOVED lines=8> */
[----:B-1----:R2:W1:Y:S01]  /*0890*/  SYNCS.EXCH.64 URZ, [UR5+0x70], UR10 ;  /* 0x0000700a05ff75b2 */ /* 0x0024620008000100 */
[----:B------:R2:W1:Y:S02]  /*08a0*/  SYNCS.EXCH.64 URZ, [UR5+0x78], UR10 ;  /* 0x0000780a05ff75b2 */ /* 0x0004640008000100 */
[----:B--2---:R-:W-:Y:S01]  /*08b0*/  NOP ;  /* 0x0000000000007918 */ /* 0x004fe20000000000 */
.L_x_11:
[----:B------:R-:W2:Y:S01]  /*08c0*/  SHFL.IDX PT, R2, R92, RZ, 0x1f ;  /* 0x00001fff5c027589 */ /* 0x000ea200000e0000 */
[----:B------:R-:W-:Y:S01]  /*08d0*/  NOP ;  /* 0x0000000000007918 */ /* 0x000fe20000000000 */
[----:B--2---:R-:W-:-:S13]  /*08e0*/  ISETP.NE.AND P0, PT, R2, 0x4, PT ;  /* 0x000000040200780c */ /* 0x004fda0003f05270 */
[----:B------:R-:W-:Y:S05]  /*08f0*/  @P0 BRA `(.L_x_12) ;  /* 0x00000000004c0947 */ /* 0x000fea0003800000 */
[----:B-1----:R-:W1:Y:S01]  /*0900*/  S2UR UR5, SR_CgaCtaId ;  /* 0x00000000000579c3 */ /* 0x002e620000008800 */
[----:B------:R-:W-:Y:S01]  /*0910*/  UMOV UR9, 0x100 ;  /* 0x0000010000097882 */ /* 0x000fe20000000000 */
[----:B------:R-:W-:Y:S01]  /*0920*/  UMOV UR7, 0x400 ;  /* 0x0000040000077882 */ /* 0x000fe20000000000 */
[----:B------:R-:W-:Y:S01]  /*0930*/  USEL UR9, UR9, 0xe0, UP2 ;  /* 0x000000e009097887 */ /* 0x000fe20009000000 */
[----:B------:R-:W-:Y:S01]  /*0940*/  UMOV UR4, 0x1 ;  /* 0x0000000100047882 */ /* 0x000fe20000000000 */
[----:B------:R-:W-:Y:S01]  /*0950*/  ELECT P0, URZ, PT ;  /* 0x0000000000ff782f */ /* 0x000fe20003800000 */
[----:B------:R-:W-:-:S04]  /*0960*/  UIADD3 UR10, UPT, UPT, -UR4, 0x100000, URZ ;  /* 0x00100000040a7890 */ /* 0x000fc8000fffe1ff */
[----:B------:R-:W-:Y:S02]  /*0970*/  USHF.L.U32 UR11, UR10, 0xb, URZ ;  /* 0x0000000b0a0b7899 */ /* 0x000fe400080006ff */
[----:B------:R-:W-:Y:S02]  /*0980*/  USHF.L.U32 UR10, UR10, 0x1, URZ ;  /* 0x000000010a0a7899 */ /* 0x000fe400080006ff */
[----:B------:R-:W-:-:S04]  /*0990*/  UIADD3 UR12, UPT, UPT, -UR9, 0x100000, URZ ;  /* 0x00100000090c7890 */ /* 0x000fc8000fffe1ff */
[----:B------:R-:W-:Y:S02]  /*09a0*/  USHF.L.U32 UR13, UR12, 0xb, URZ ;  /* 0x0000000b0c0d7899 */ /* 0x000fe400080006ff */
[----:B------:R-:W-:Y:S02]  /*09b0*/  USHF.L.U32 UR12, UR12, 0x1, URZ ;  /* 0x000000010c0c7899 */ /* 0x000fe400080006ff */
[----:B-1----:R-:W-:Y:S01]  /*09c0*/  ULEA UR5, UR5, UR7, 0x18 ;  /* 0x0000000705057291 */ /* 0x002fe2000f8ec0ff */
[----:B------:R-:W1:Y:S11]  /*09d0*/  FENCE.VIEW.ASYNC.S ;  /* 0x00000000000073c6 */ /* 0x000e760000000000 */
[----:B-1----:R2:W1:Y:S01]  /*09e0*/  SYNCS.EXCH.64 URZ, [UR5+0x80], UR10 ;  /* 0x0000800a05ff75b2 */ /* 0x0024620008000100 */
[----:B------:R2:W1:Y:S01]  /*09f0*/  SYNCS.EXCH.64 URZ, [UR5+0x90], UR12 ;  /* 0x0000900c05ff75b2 */ /* 0x0004620008000100 */
[----:B------:R2:W1:Y:S01]  /*0a00*/  SYNCS.EXCH.64 URZ, [UR5+0x88], UR10 ;  /* 0x0000880a05ff75b2 */ /* 0x0004620008000100 */
[----:B------:R2:W1:Y:S02]  /*0a10*/  SYNCS.EXCH.64 URZ, [UR5+0x98], UR12 ;  /* 0x0000980c05ff75b2 */ /* 0x0004640008000100 */
[----:B--2---:R-:W-:Y:S01]  /*0a20*/  NOP ;  /* 0x0000000000007918 */ /* 0x004fe20000000000 */
.L_x_12:
        /* <DEDUP_REMOVED lines=22> */
[----:B------:R2:W1:Y:S01]  /*0b90*/  SYNCS.EXCH.64 URZ, [UR7+0xd0], UR4 ;  /* 0x0000d00407ff75b2 */ /* 0x0004620008000100 */
[----:B------:R2:W1:Y:S01]  /*0ba0*/  SYNCS.EXCH.64 URZ, [UR7+0xb8], UR10 ;  /* 0x0000b80a07ff75b2 */ /* 0x0004620008000100 */
[----:B------:R2:W1:Y:S02]  /*0bb0*/  SYNCS.EXCH.64 URZ, [UR7+0xd8], UR4 ;  /* 0x0000d80407ff75b2 */ /* 0x0004640008000100 */
[----:B--2---:R-:W-:Y:S01]  /*0bc0*/  NOP ;  /* 0x0000000000007918 */ /* 0x004fe20000000000 */
.L_x_13:
        /* <DEDUP_REMOVED lines=18> */
.L_x_14:
[----:B-1----:R-:W1:Y:S01]  /*0cf0*/  S2UR UR5, SR_CTAID.X ;  /* 0x00000000000579c3 */ /* 0x002e620000002500 */
[----:B------:R-:W-:-:S05]  /*0d00*/  CS2R.32 R87, SR_CgaSize ;  /* 0x0000000000577805 */ /* 0x000fca0000008a00 */
[----:B------:R-:W-:-:S05]  /*0d10*/  IMAD R87, R87, -0xa0, RZ ;  /* 0xffffff6057577824 */ /* 0x000fca00078e02ff */
[----:B------:R-:W-:-:S14]  /*0d20*/  R2UR UR9, R87 ;  /* 0x00000000570972ca */ /* 0x000fdc00000e0000 */
[----:B------:R-:W2:Y:S01]  /*0d30*/  LDCU UR9, c[0x0][UR9+0x2b0] ;  /* 0x00005600090977ac */ /* 0x000ea20008000800 */
[----:B------:R-:W-:Y:S01]  /*0d40*/  NOP ;  /* 0x0000000000007918 */ /* 0x000fe20000000000 */
[----:B------:R-:W-:-:S05]  /*0d50*/  CS2R.32 R87, SR_CgaSize ;  /* 0x0000000000577805 */ /* 0x000fca0000008a00 */
[----:B------:R-:W-:-:S05]  /*0d60*/  IMAD R87, R87, -0xa0, RZ ;  /* 0xffffff6057577824 */ /* 0x000fca00078e02ff */
[----:B------:R-:W-:-:S14]  /*0d70*/  R2UR UR7, R87 ;  /* 0x00000000570772ca */ /* 0x000fdc00000e0000 */
[----:B------:R-:W3:Y:S01]  /*0d80*/  LDCU UR7, c[0x0][UR7+0x2b4] ;  /* 0x00005680070777ac */ /* 0x000ee20008000800 */
[----:B------:R-:W4:Y:S08]  /*0d90*/  S2UR UR4, SR_CTAID.Y ;  /* 0x00000000000479c3 */ /* 0x000f300000002600 */
[----:B------:R-:W3:Y:S01]  /*0da0*/  LDC R10, c[0x0][0xb24] ;  /* 0x0002c900ff0a7b82 */ /* 0x000ee20000000800 */
[----:B-1----:R-:W-:-:S02]  /*0db0*/  I2FP.F32.U32 R87, UR5 ;  /* 0x0000000500577c45 */ /* 0x002fc40008201000 */
[----:B------:R-:W-:-:S05]  /*0dc0*/  CS2R.32 R3, SR_CgaSize ;  /* 0x0000000000037805 */ /* 0x000fca0000008a00 */
[----:B------:R-:W-:-:S06]  /*0dd0*/  IMAD R3, R3, -0xa0, RZ ;  /* 0xffffff6003037824 */ /* 0x000fcc00078e02ff */
[----:B------:R-:W1:Y:S01]  /*0de0*/  LDC R3, c[0x0][R3+0x2a0] ;  /* 0x0000a80003037b82 */ /* 0x000e620000000800 */
[----:B------:R-:W-:Y:S01]  /*0df0*/  MOV R15, UR5 ;  /* 0x00000005000f7c02 */ /* 0x000fe20008000f00 */
[----:B--2---:R-:W-:Y:S01]  /*0e00*/  FMUL R87, R87, UR9 ;  /* 0x0000000957577c20 */ /* 0x004fe20008400000 */
[----:B----4-:R-:W-:Y:S02]  /*0e10*/  I2FP.F32.U32 R86, UR4 ;  /* 0x0000000400567c45 */ /* 0x010fe40008201000 */
[----:B------:R-:W-:-:S05]  /*0e20*/  CS2R.32 R2, SR_CgaSize ;  /* 0x0000000000027805 */ /* 0x000fca0000008a00 */
[----:B------:R-:W-:-:S06]  /*0e30*/  IMAD R2, R2, -0xa0, RZ ;  /* 0xffffff6002027824 */ /* 0x000fcc00078e02ff */
[----:B------:R-:W2:Y:S01]  /*0e40*/  LDC R2, c[0x0][R2+0x2a4] ;  /* 0x0000a90002027b82 */ /* 0x000ea20000000800 */
[----:B------:R-:W-:Y:S01]  /*0e50*/  MOV R14, UR4 ;  /* 0x00000004000e7c02 */ /* 0x000fe20008000f00 */
[----:B------:R-:W4:Y:S01]  /*0e60*/  F2I.U32.TRUNC.NTZ R87, R87 ;  /* 0x0000005700577305 */ /* 0x000f22000020f000 */
[----:B---3--:R-:W-:-:S05]  /*0e70*/  FMUL R86, R86, UR7 ;  /* 0x0000000756567c20 */ /* 0x008fca0008400000 */
[----:B------:R-:W-:Y:S01]  /*0e80*/  BAR.SYNC.DEFER_BLOCKING 0x0 ;  /* 0x0000000000007b1d */ /* 0x000fe20000010000 */
[----:B------:R-:W-:-:S05]  /*0e90*/  ISETP.GE.AND P0, PT, R10, 0x1, PT ;  /* 0x000000010a00780c */ /* 0x000fca0003f06270 */
[----:B------:R-:W3:Y:S02]  /*0ea0*/  F2I.U32.TRUNC.NTZ R86, R86 ;  /* 0x0000005600567305 */ /* 0x000ee4000020f000 */
[----:B------:R-:W2:Y:S01]  /*0eb0*/  S2UR UR36, SR_CTAID.Z ;  /* 0x00000000002479c3 */ /* 0x000ea20000002700 */
[----:B----4-:R-:W-:-:S05]  /*0ec0*/  IADD3 R87, PT, PT, -R87, RZ, RZ ;  /* 0x000000ff57577210 */ /* 0x010fca0007ffe1ff */
[----:B-1----:R-:W-:Y:S01]  /*0ed0*/  IMAD R87, R3, R87, UR5 ;  /* 0x0000000503577e24 */ /* 0x002fe2000f8e0257 */
[----:B---3--:R-:W-:-:S05]  /*0ee0*/  IADD3 R86, PT, PT, -R86, RZ, RZ ;  /* 0x000000ff56567210 */ /* 0x008fca0007ffe1ff */
[----:B--2---:R-:W-:Y:S01]  /*0ef0*/  IMAD R86, R2, R86, UR4 ;  /* 0x0000000402567e24 */ /* 0x004fe2000f8e0256 */
[----:B------:R-:W-:Y:S06]  /*0f00*/  @!P0 BRA `(.L_x_15) ;  /* 0x0000000000b88947 */ /* 0x000fec0003800000 */
[----:B------:R-:W1:Y:S01]  /*0f10*/  LDC.64 R4, c[0x0][0xb18] ;  /* 0x0002c600ff047b82 */ /* 0x000e620000000a00 */
[----:B------:R-:W-:-:S07]  /*0f20*/  ISETP.NE.AND P0, PT, R10, 0x1, PT ;  /* 0x000000010a00780c */ /* 0x000fce0003f05270 */
[----:B------:R-:W2:Y:S08]  /*0f30*/  LDC R9, c[0x0][0xb0c] ;  /* 0x0002c300ff097b82 */ /* 0x000eb00000000800 */
[----:B------:R-:W3:Y:S08]  /*0f40*/  LDC R12, c[0x0][0x370] ;  /* 0x0000dc00ff0c7b82 */ /* 0x000ef00000000800 */
[----:B------:R-:W4:Y:S01]  /*0f50*/  LDC R11, c[0x0][0x374] ;  /* 0x0000dd00ff0b7b82 */ /* 0x000f220000000800 */
[----:B-1----:R-:W-:-:S07]  /*0f60*/  ISETP.NE.AND P1, PT, R4, 0x1, PT ;  /* 0x000000010400780c */ /* 0x002fce0003f25270 */
[----:B------:R-:W3:Y:S01]  /*0f70*/  LDC.64 R6, c[0x0][0xb10] ;  /* 0x0002c400ff067b82 */ /* 0x000ee20000000a00 */
[----:B--2---:R-:W-:-:S07]  /*0f80*/  ISETP.NE.AND P2, PT, R9, 0x1, PT ;  /* 0x000000010900780c */ /* 0x004fce0003f45270 */
[----:B------:R-:W1:Y:S08]  /*0f90*/  LDC R8, c[0x0][0xb20] ;  /* 0x0002c800ff087b82 */ /* 0x000e700000000800 */
[----:B------:R-:W2:Y:S01]  /*0fa0*/  LDC.64 R2, c[0x0][0xb28] ;  /* 0x0002ca00ff027b82 */ /* 0x000ea20000000a00 */
[----:B----4-:R-:W-:-:S04]  /*0fb0*/  IMAD.HI.U32 R13, R11, R5, RZ ;  /* 0x000000050b0d7227 */ /* 0x010fc800078e00ff */
[----:B------:R-:W-:-:S04]  /*0fc0*/  IMAD.HI.U32 R5, R14, R5, RZ ;  /* 0x000000050e057227 */ /* 0x000fc800078e00ff */
[----:B---3--:R-:W-:-:S05]  /*0fd0*/  IMAD.HI.U32 R16, R12, R6, RZ ;  /* 0x000000060c107227 */ /* 0x008fca00078e00ff */
[-C--:B------:R-:W-:Y:S01]  /*0fe0*/  @P2 SHF.R.U32.HI R12, RZ, R7.reuse, R16 ;  /* 0x00000007ff0c2219 */ /* 0x080fe20000011610 */
[----:B------:R-:W-:Y:S01]  /*0ff0*/  IMAD.HI.U32 R16, R15, R6, RZ ;  /* 0x000000060f107227 */ /* 0x000fe200078e00ff */
[-C--:B-1----:R-:W-:Y:S02]  /*1000*/  @P1 SHF.R.U32.HI R11, RZ, R8.reuse, R13 ;  /* 0x00000008ff0b1219 */ /* 0x082fe4000001160d */
[----:B------:R-:W-:Y:S02]  /*1010*/  SHF.R.U32.HI R5, RZ, R8, R5 ;  /* 0x00000008ff057219 */ /* 0x000fe40000011605 */
[----:B------:R-:W-:Y:S02]  /*1020*/  SHF.R.U32.HI R16, RZ, R7, R16 ;  /* 0x00000007ff107219 */ /* 0x000fe40000011610 */
[----:B------:R-:W-:Y:S01]  /*1030*/  SEL R5, R14, R5, !P1 ;  /* 0x000000050e057207 */ /* 0x000fe20004800000 */
[----:B--2---:R-:W-:Y:S01]  /*1040*/  IMAD.HI.U32 R13, R11, R2, RZ ;  /* 0x000000020b0d7227 */ /* 0x004fe200078e00ff */
[----:B------:R-:W-:-:S03]  /*1050*/  SEL R16, R15, R16, !P2 ;  /* 0x000000100f107207 */ /* 0x000fc60005000000 */
[----:B------:R-:W-:Y:S01]  /*1060*/  IMAD.HI.U32 R6, R12, R2, RZ ;  /* 0x000000020c067227 */ /* 0x000fe200078e00ff */
[----:B------:R-:W-:-:S04]  /*1070*/  @P0 SHF.R.U32.HI R11, RZ, R3, R13 ;  /* 0x00000003ff0b0219 */ /* 0x000fc8000001160d */
[----:B------:R-:W-:Y:S01]  /*1080*/  @P0 SHF.R.U32.HI R12, RZ, R3, R6 ;  /* 0x00000003ff0c0219 */ /* 0x000fe20000011606 */
[----:B------:R-:W-:-:S04]  /*1090*/  IMAD R11, R11, R10, RZ ;  /* 0x0000000a0b0b7224 */ /* 0x000fc800078e02ff */
[----:B------:R-:W-:Y:S01]  /*10a0*/  IMAD R6, R12, R10, RZ ;  /* 0x0000000a0c067224 */ /* 0x000fe200078e02ff */
[----:B------:R-:W-:-:S04]  /*10b0*/  ISETP.GE.AND P1, PT, R5, R11, PT ;  /* 0x0000000b0500720c */ /* 0x000fc80003f26270 */
[----:B------:R-:W-:Y:S01]  /*10c0*/  ISETP.GE.OR P1, PT, R16, R6, P1 ;  /* 0x000000061000720c */ /* 0x000fe20000f26670 */
[----:B------:R-:W-:-:S05]  /*10d0*/  IMAD.HI.U32 R6, R5, R2, RZ ;  /* 0x0000000205067227 */ /* 0x000fca00078e00ff */
[----:B------:R-:W-:-:S04]  /*10e0*/  SHF.R.U32.HI R6, RZ, R3, R6 ;  /* 0x00000003ff067219 */ /* 0x000fc80000011606 */
[----:B------:R-:W-:-:S03]  /*10f0*/  SEL R6, R5, R6, !P0 ;  /* 0x0000000605067207 */ /* 0x000fc60004000000 */
[----:B------:R-:W-:Y:S01]  /*1100*/  @!P1 IMAD.HI.U32 R7, R16, R2, RZ ;  /* 0x0000000210079227 */ /* 0x000fe200078e00ff */
[----:B------:R-:W-:-:S04]  /*1110*/  IADD3 R2, PT, PT, -R6, RZ, RZ ;  /* 0x000000ff06027210 */ /* 0x000fc80007ffe1ff */
[----:B------:R-:W-:Y:S01]  /*1120*/  @!P1 SHF.R.U32.HI R3, RZ, R3, R7 ;  /* 0x00000003ff039219 */ /* 0x000fe20000011607 */
[----:B------:R-:W-:Y:S01]  /*1130*/  IMAD R2, R10, R2, R5 ;  /* 0x000000020a027224 */ /* 0x000fe200078e0205 */
[----:B------:R-:W-:Y:S02]  /*1140*/  IADD3 R7, PT, PT, -R5, RZ, RZ ;  /* 0x000000ff05077210 */ /* 0x000fe40007ffe1ff */
[----:B------:R-:W-:-:S03]  /*1150*/  @!P1 SEL R3, R16, R3, !P0 ;  /* 0x0000000310039207 */ /* 0x000fc60004000000 */
[----:B------:R-:W-:Y:S02]  /*1160*/  IMAD R7, R4, R7, R14 ;  /* 0x0000000704077224 */ /* 0x000fe400078e020e */
[--C-:B------:R-:W-:Y:S02]  /*1170*/  @!P1 IMAD.IADD R6, R6, 0x1, -R3.reuse ;  /* 0x0000000106069824 */ /* 0x100fe400078e0a03 */
[----:B------:R-:W-:Y:S01]  /*1180*/  @!P1 IMAD R3, R2, R12, R3 ;  /* 0x0000000c02039224 */ /* 0x000fe200078e0203 */
[----:B------:R-:W-:Y:S01]  /*1190*/  IADD3 R2, PT, PT, -R16, RZ, RZ ;  /* 0x000000ff10027210 */ /* 0x000fe20007ffe1ff */
[----:B------:R-:W-:Y:S02]  /*11a0*/  @!P1 IMAD R5, R6, R10, R16 ;  /* 0x0000000a06059224 */ /* 0x000fe400078e0210 */
[----:B------:R-:W-:Y:S02]  /*11b0*/  @!P1 IMAD.MOV.U32 R16, RZ, RZ, R3 ;  /* 0x000000ffff109224 */ /* 0x000fe400078e0003 */
[----:B------:R-:W-:-:S02]  /*11c0*/  IMAD R2, R9, R2, R15 ;  /* 0x0000000209027224 */ /* 0x000fc400078e020f */
[----:B------:R-:W-:Y:S02]  /*11d0*/  IMAD R14, R5, R4, R7 ;  /* 0x00000004050e7224 */ /* 0x000fe400078e0207 */
[----:B------:R-:W-:Y:S02]  /*11e0*/  IMAD R15, R16, R9, R2 ;  /* 0x00000009100f7224 */ /* 0x000fe400078e0202 */
.L_x_15:
[----:B------:R-:W1:Y:S01]  /*11f0*/  LDCU UR4, c[0x0][0xb30] ;  /* 0x00016600ff0477ac */ /* 0x000e620008000800 */
[----:B------:R-:W2:Y:S08]  /*1200*/  S2UR UR37, SR_CgaCtaId ;  /* 0x00000000002579c3 */ /* 0x000eb00000008800 */
[----:B------:R-:W3:Y:S01]  /*1210*/  LDC R40, c[0x0][0xb24] ;  /* 0x0002c900ff287b82 */ /* 0x000ee20000000800 */
[----:B-1----:R-:W-:-:S09]  /*1220*/  UISETP.NE.AND UP1, UPT, UR4, 0x1, UPT ;  /* 0x000000010400788c */ /* 0x002fd2000bf25270 */
[----:B--2---:R-:W-:Y:S05]  /*1230*/  BRA.U UP1, `(.L_x_16) ;  /* 0x0000000101407547 */ /* 0x004fea000b800000 */
[----:B------:R-:W1:Y:S08]  /*1240*/  LDC.64 R4, c[0x0][0xb10] ;  /* 0x0002c400ff047b82 */ /* 0x000e700000000a00 */
[----:B------:R-:W2:Y:S08]  /*1250*/  LDC.64 R2, c[0x0][0xb18] ;  /* 0x0002c600ff027b82 */ /* 0x000eb00000000a00 */
[----:B------:R-:W4:Y:S08]  /*1260*/  LDC R6, c[0x0][0xb20] ;  /* 0x0002c800ff067b82 */ /* 0x000f300000000800 */
[----:B------:R-:W3:Y:S01]  /*1270*/  LDC R7, c[0x0][0xb0c] ;  /* 0x0002c300ff077b82 */ /* 0x000ee20000000800 */
[----:B-1----:R-:W-:-:S05]  /*1280*/  IMAD.HI.U32 R4, R15, R4, RZ ;  /* 0x000000040f047227 */ /* 0x002fca00078e00ff */
[----:B------:R-:W-:Y:S01]  /*1290*/  SHF.R.U32.HI R4, RZ, R5, R4 ;  /* 0x00000005ff047219 */ /* 0x000fe20000011604 */
[----:B--2---:R-:W-:Y:S01]  /*12a0*/  IMAD.HI.U32 R3, R14, R3, RZ ;  /* 0x000000030e037227 */ /* 0x004fe200078e00ff */
[----:B------:R-:W-:-:S04]  /*12b0*/  ISETP.NE.AND P0, PT, R2, 0x1, PT ;  /* 0x000000010200780c */ /* 0x000fc80003f05270 */
[----:B----4-:R-:W-:-:S04]  /*12c0*/  SHF.R.U32.HI R3, RZ, R6, R3 ;  /* 0x00000006ff037219 */ /* 0x010fc80000011603 */
[----:B------:R-:W-:Y:S02]  /*12d0*/  SEL R3, R14, R3, !P0 ;  /* 0x000000030e037207 */ /* 0x000fe40004000000 */
[----:B---3--:R-:W-:-:S04]  /*12e0*/  ISETP.NE.AND P1, PT, R7, 0x1, PT ;  /* 0x000000010700780c */ /* 0x008fc80003f25270 */
[----:B------:R-:W-:-:S05]  /*12f0*/  SEL R4, R15, R4, !P1 ;  /* 0x000000040f047207 */ /* 0x000fca0004800000 */
[----:B------:R-:W-:Y:S02]  /*1300*/  IMAD.IADD R5, R3, 0x1, -R4 ;  /* 0x0000000103057824 */ /* 0x000fe400078e0a04 */
[----:B------:R-:W-:Y:S02]  /*1310*/  IMAD.IADD R3, R4, 0x1, -R3 ;  /* 0x0000000104037824 */ /* 0x000fe400078e0a03 */
[----:B------:R-:W-:Y:S02]  /*1320*/  IMAD R15, R5, R7, R15 ;  /* 0x00000007050f7224 */ /* 0x000fe400078e020f */
[----:B------:R-:W-:-:S07]  /*1330*/  IMAD R14, R3, R2, R14 ;  /* 0x00000002030e7224 */ /* 0x000fce00078e020e */
.L_x_16:
[----:B------:R-:W-:Y:S01]  /*1340*/  BAR.SYNC.DEFER_BLOCKING 0x0 ;  /* 0x0000000000007b1d */ /* 0x000fe20000010000 */
[----:B------:R-:W-:Y:S01]  /*1350*/  UISETP.NE.AND UP1, UPT, UR8, 0x2, UPT ;  /* 0x000000020800788c */ /* 0x000fe2000bf25270 */
[----:B------:R-:W-:Y:S02]  /*1360*/  ISETP.NE.OR P5, PT, R0, 0x2, !P5 ;  /* 0x000000020000780c */ /* 0x000fe40006fa5670 */
[----:B------:R-:W-:-:S06]  /*1370*/  LOP3.LUT R2, R93, 0x1f, RZ, 0xc0, !PT ;  /* 0x0000001f5d027812 */ /* 0x000fcc00078ec0ff */
[----:B------:R-:W-:Y:S05]  /*1380*/  BRA.U UP1, `(.L_x_17) ;  /* 0x0000001101b47547 */ /* 0x000fea000b800000 */
[----:B------:R-:W1:Y:S01]  /*1390*/  LDCU UR13, c[0x0][0x38c] ;  /* 0x00007180ff0d77ac */ /* 0x000e620008000800 */
[----:B------:R-:W2:Y:S01]  /*13a0*/  LDC R8, c[0x0][0x370] ;  /* 0x0000dc00ff087b82 */ /* 0x000ea20000000800 */
[----:B------:R-:W-:Y:S01]  /*13b0*/  PLOP3.LUT P1, PT, PT, PT, UP2, 0x80, 0x8 ;  /* 0x000000000008781c */ /* 0x000fe20003f2f028 */
[----:B------:R-:W-:Y:S01]  /*13c0*/  IMAD.MOV.U32 R17, RZ, RZ, 0x1 ;  /* 0x00000001ff117424 */ /* 0x000fe200078e00ff */
[----:B------:R-:W-:Y:S01]  /*13d0*/  ISETP.EQ.OR P4, PT, R2, RZ, P5 ;  /* 0x000000ff0200720c */ /* 0x000fe20002f82670 */
[----:B------:R-:W-:Y:S01]  /*13e0*/  IMAD.MOV.U32 R16, RZ, RZ, RZ ;  /* 0x000000ffff107224 */ /* 0x000fe200078e00ff */
[----:B------:R-:W-:Y:S02]  /*13f0*/  PLOP3.LUT P1, PT, P1, PT, PT, 0x8, 0x80 ;  /* 0x000000000080781c */ /* 0x000fe40000f2e170 */
[----:B------:R-:W-:Y:S01]  /*1400*/  CS2R R12, SRZ ;  /* 0x00000000000c7805 */ /* 0x000fe2000001ff00 */
[----:B------:R-:W-:Y:S01]  /*1410*/  IMAD.MOV.U32 R11, RZ, RZ, 0x1 ;  /* 0x00000001ff0b7424 */ /* 0x000fe200078e00ff */
[----:B------:R-:W4:Y:S01]  /*1420*/  LDC R0, c[0x0][0x374] ;  /* 0x0000dd00ff007b82 */ /* 0x000f220000000800 */
[----:B------:R-:W2:Y:S01]  /*1430*/  LDCU.64 UR22, c[0x0][0x348] ;  /* 0x00006900ff1677ac */ /* 0x000ea20008000a00 */
[----:B------:R-:W-:Y:S01]  /*1440*/  UMOV UR6, URZ ;  /* 0x000000ff00067c82 */ /* 0x000fe20008000000 */
[----:B-1----:R-:W-:-:S04]  /*1450*/  UIADD3 UR5, UPT, UPT, UR13, 0x7f, URZ ;  /* 0x0000007f0d057890 */ /* 0x002fc8000fffe0ff */
[----:B------:R-:W-:-:S04]  /*1460*/  USHF.R.S32.HI UR4, URZ, 0x1f, UR5 ;  /* 0x0000001fff047899 */ /* 0x000fc80008011405 */
[----:B------:R-:W-:-:S04]  /*1470*/  ULEA.HI UR4, UR4, UR5, URZ, 0x7 ;  /* 0x0000000504047291 */ /* 0x000fc8000f8f38ff */
[----:B------:R-:W-:Y:S02]  /*1480*/  USHF.R.S32.HI UR15, URZ, 0x7, UR4 ;  /* 0x00000007ff0f7899 */ /* 0x000fe40008011404 */
[----:B------:R-:W-:Y:S02]  /*1490*/  UIADD3 UR4, UPT, UPT, UR13, -0x1, URZ ;  /* 0xffffffff0d047890 */ /* 0x000fe4000fffe0ff */
[----:B------:R-:W-:Y:S02]  /*14a0*/  UISETP.LT.U32.AND UP0, UPT, UR15, 0x4, UPT ;  /* 0x000000040f00788c */ /* 0x000fe4000bf01070 */
[----:B------:R-:W-:Y:S02]  /*14b0*/  UISETP.GE.U32.AND UP1, UPT, UR4, -0xff, UPT ;  /* 0xffffff010400788c */ /* 0x000fe4000bf26070 */
[----:B------:R-:W-:Y:S02]  /*14c0*/  USEL UR14, UR15, 0x4, UP0 ;  /* 0x000000040f0e7887 */ /* 0x000fe40008000000 */
[----:B------:R-:W-:-:S02]  /*14d0*/  UIADD3 UR13, UPT, UPT, UR13, 0xfe, URZ ;  /* 0x000000fe0d0d7890 */ /* 0x000fc4000fffe0ff */
[----:B------:R-:W-:Y:S02]  /*14e0*/  UIADD3 UR5, UPT, UPT, UR14, -0x1, URZ ;  /* 0xffffffff0e057890 */ /* 0x000fe4000fffe0ff */
[----:B------:R-:W-:-:S03]  /*14f0*/  UIADD3 UR7, UPT, UPT, UR15, -UR14, URZ ;  /* 0x8000000e0f077290 */ /* 0x000fc6000fffe0ff */
[----:B------:R-:W-:-:S04]  /*1500*/  @UP1 UIADD3 UR5, UPT, UPT, UR14, URZ, URZ ;  /* 0x000000ff0e051290 */ /* 0x000fc8000fffe0ff */
[----:B--2---:R-:W-:-:S12]  /*1510*/  UIADD3 UR5, UPT, UPT, UR5, 0x1, URZ ;  /* 0x0000000105057890 */ /* 0x004fd8000fffe0ff */
.L_x_35:
[----:B------:R-:W-:Y:S01]  /*1520*/  UISETP.NE.AND UP0, UPT, UR37, URZ, UPT ;  /* 0x000000ff2500728c */ /* 0x000fe2000bf05270 */
[----:B------:R-:W1:Y:S08]  /*1530*/  S2UR UR37, SR_CgaCtaId ;  /* 0x00000000002579c3 */ /* 0x000e700000008800 */
[----:B------:R-:W-:Y:S05]  /*1540*/  BRA.U UP0, `(.L_x_18) ;  /* 0x0000000100347547 */ /* 0x000fea000b800000 */
[----:B------:R-:W2:Y:S01]  /*1550*/  S2R R2, SR_CgaCtaId ;  /* 0x0000000000027919 */ /* 0x000ea20000008800 */
[----:B------:R-:W-:-:S04]  /*1560*/  MOV R3, 0x400 ;  /* 0x0000040000037802 */ /* 0x000fc80000000f00 */
[----:B--2---:R-:W-:Y:S02]  /*1570*/  LEA R2, R2, R3, 0x18 ;  /* 0x0000000302027211 */ /* 0x004fe400078ec0ff */
[----:B------:R-:W-:-:S03]  /*1580*/  SHF.L.U32 R3, R11, 0x1f, RZ ;  /* 0x0000001f0b037819 */ /* 0x000fc600000006ff */
[----:B------:R-:W-:-:S04]  /*1590*/  IMAD R2, R12, 0x8, R2 ;  /* 0x000000080c027824 */ /* 0x000fc800078e0202 */
[----:B------:R-:W2:Y:S02]  /*15a0*/  SYNCS.PHASECHK.TRANS64.TRYWAIT P0, [R2+URZ+0xf0], R3 ;  /* 0x0000f003020075a7 */ /* 0x000ea400080011ff */
[----:B--2---:R-:W-:Y:S05]  /*15b0*/  @!P0 BRA `(.L_x_19) ;  /* 0x0000006000748947 */ /* 0x004fea0003800000 */
.L_x_115:
[----:B------:R-:W-:Y:S01]  /*15c0*/  VIADD R12, R12, 0x1 ;  /* 0x000000010c0c7836 */ /* 0x000fe20000000000 */
[----:B------:R2:W-:Y:S04]  /*15d0*/  SYNCS.ARRIVE.TRANS64.A1T0 RZ, [R2+URZ+0xe0], RZ ;  /* 0x0000e0ff02ff79a7 */ /* 0x0005e800081000ff */
[----:B------:R-:W-:-:S04]  /*15e0*/  ISETP.NE.AND P0, PT, R12, 0x2, PT ;  /* 0x000000020c00780c */ /* 0x000fc80003f05270 */
[----:B------:R-:W-:Y:S02]  /*15f0*/  SEL R12, R12, RZ, P0 ;  /* 0x000000ff0c0c7207 */ /* 0x000fe40000000000 */
[----:B--2---:R-:W-:-:S04]  /*1600*/  SEL R2, RZ, 0x1, P0 ;  /* 0x00000001ff027807 */ /* 0x004fc80000000000 */
[----:B------:R-:W-:-:S07]  /*1610*/  LOP3.LUT R11, R11, R2, RZ, 0x3c, !PT ;  /* 0x000000020b0b7212 */ /* 0x000fce00078e3cff */
.L_x_18:
[----:B------:R-:W-:Y:S01]  /*1620*/  UMOV UR4, 0x400 ;  /* 0x0000040000047882 */ /* 0x000fe20000000000 */
[----:B------:R-:W-:Y:S01]  /*1630*/  SHF.L.U32 R2, R17, 0x1f, RZ ;  /* 0x0000001f11027819 */ /* 0x000fe200000006ff */
[----:B-1----:R-:W-:Y:S01]  /*1640*/  ULEA UR4, UR37, UR4, 0x18 ;  /* 0x0000000425047291 */ /* 0x002fe2000f8ec0ff */
[----:B------:R-:W-:Y:S01]  /*1650*/  R2UR UR35, R15 ;  /* 0x000000000f2372ca */ /* 0x000fe200000e0000 */
[----:B------:R-:W-:Y:S01]  /*1660*/  UISETP.GE.U32.AND UP0, UPT, UR13, 0xff, UPT ;  /* 0x000000ff0d00788c */ /* 0x000fe2000bf06070 */
[----:B------:R-:W-:Y:S01]  /*1670*/  R2UR UR19, R14 ;  /* 0x000000000e1372ca */ /* 0x000fe200000e0000 */
[----:B------:R-:W-:Y:S01]  /*1680*/  ULEA UR8, UR6, UR4, 0x3 ;  /* 0x0000000406087291 */ /* 0x000fe2000f8e18ff */
[----:B------:R-:W-:-:S08]  /*1690*/  UMOV UR29, URZ ;  /* 0x000000ff001d7c82 */ /* 0x000fd00008000000 */
[----:B------:R1:W2:Y:S01]  /*16a0*/  SYNCS.PHASECHK.TRANS64.TRYWAIT P0, [UR8+0x20], R2 ;  /* 0x00002002ff0075a7 */ /* 0x0002a20008001108 */
[----:B------:R-:W-:Y:S02]  /*16b0*/  USHF.L.U32 UR35, UR35, 0x7, URZ ;  /* 0x0000000723237899 */ /* 0x000fe400080006ff */
[----:B------:R-:W-:Y:S01]  /*16c0*/  USHF.L.U32 UR19, UR19, 0x6, URZ ;  /* 0x0000000613137899 */ /* 0x000fe200080006ff */
[----:B------:R-:W-:Y:S11]  /*16d0*/  BRA.U !UP0, `(.L_x_20) ;  /* 0x0000000108d87547 */ /* 0x000ff6000b800000 */
[----:B------:R-:W-:Y:S01]  /*16e0*/  UMOV UR21, URZ ;  /* 0x000000ff00157c82 */ /* 0x000fe20008000000 */
[----:B------:R-:W-:-:S05]  /*16f0*/  UMOV UR42, UR6 ;  /* 0x00000006002a7c82 */ /* 0x000fca0008000000 */
.L_x_25:
[----:B-1----:R-:W-:Y:S01]  /*1700*/  ULEA UR33, UR42, UR4, 0x3 ;  /* 0x000000042a217291 */ /* 0x002fe2000f8e18ff */
[----:B--2---:R-:W-:Y:S01]  /*1710*/  @!P5 MOV R3, 0xc000 ;  /* 0x0000c0000003d802 */ /* 0x004fe20000000f00 */
[----:B--2---:R-:W-:Y:S10]  /*1720*/  @P0 BRA `(.L_x_21) ;  /* 0x00000000000c0947 */ /* 0x004ff40003800000 */
[----:B------:R-:W-:-:S04]  /*1730*/  SHF.L.U32 R4, R17, 0x1f, RZ ;  /* 0x0000001f11047819 */ /* 0x000fc800000006ff */
[----:B------:R-:W2:Y:S02]  /*1740*/  SYNCS.PHASECHK.TRANS64.TRYWAIT P0, [UR33+0x20], R4 ;  /* 0x00002004ff0075a7 */ /* 0x000ea40008001121 */
[----:B--2---:R-:W-:Y:S05]  /*1750*/  @!P0 BRA `(.L_x_22) ;  /* 0x0000006000208947 */ /* 0x004fea0003800000 */
.L_x_21:
[----:B------:R2:W-:Y:S01]  /*1760*/  @!P5 SYNCS.ARRIVE.TRANS64 RZ, [UR33], R3 ;  /* 0x00000003ffffd9a7 */ /* 0x0005e20008000021 */
[----:B------:R-:W-:Y:S04]  /*1770*/  BSSY.RECONVERGENT B0, `(.L_x_23) ;  /* 0x0000003000007945 */ /* 0x000fe80003800200 */
[----:B------:R-:W-:Y:S05]  /*1780*/  @P4 BRA `(.L_x_24) ;  /* 0x0000000000044947 */ /* 0x000fea0003800000 */
[----:B------:R-:W-:Y:S05]  /*1790*/  BPT.TRAP 0x1 ;  /* 0x000000040000795c */ /* 0x000fea0000300000 */
.L_x_24:
[----:B------:R-:W-:Y:S05]  /*17a0*/  BSYNC.RECONVERGENT B0 ;  /* 0x0000000000007941 */ /* 0x000fea0003800200 */
.L_x_23:
[----:B------:R-:W-:Y:S02]  /*17b0*/  UIADD3 UR6, UPT, UPT, UR42, 0x1, URZ ;  /* 0x000000012a067890 */ /* 0x000fe4000fffe0ff */
[----:B------:R-:W-:Y:S02]  /*17c0*/  ULEA UR24, UR42, UR4, 0xf ;  /* 0x000000042a187291 */ /* 0x000fe4000f8e78ff */
[----:B------:R-:W-:Y:S02]  /*17d0*/  UISETP.NE.AND UP0, UPT, UR6, 0x4, UPT ;  /* 0x000000040600788c */ /* 0x000fe4000bf05270 */
[----:B------:R-:W-:Y:S02]  /*17e0*/  UIADD3 UR40, UP1, UPT, UR22, 0x80, URZ ;  /* 0x0000008016287890 */ /* 0x000fe4000ff3e0ff */
[----:B------:R-:W-:Y:S02]  /*17f0*/  USEL UR9, URZ, 0x1, UP0 ;  /* 0x00000001ff097887 */ /* 0x000fe40008000000 */
[----:B------:R-:W-:-:S02]  /*1800*/  USEL UR6, UR6, URZ, UP0 ;  /* 0x000000ff06067287 */ /* 0x000fc40008000000 */
[----:B------:R-:W-:Y:S02]  /*1810*/  USHF.L.U32 UR34, UR21, 0x7, URZ ;  /* 0x0000000715227899 */ /* 0x000fe400080006ff */
[----:B------:R-:W-:Y:S01]  /*1820*/  ULEA UR8, UR6, UR4, 0x3 ;  /* 0x0000000406087291 */ /* 0x000fe2000f8e18ff */
[----:B------:R-:W-:Y:S01]  /*1830*/  LOP3.LUT R17, R17, UR9, RZ, 0x3c, !PT ;  /* 0x0000000911117c12 */ /* 0x000fe2000f8e3cff */
[----:B------:R-:W-:Y:S02]  /*1840*/  UIADD3 UR38, UP0, UPT, UR22, 0x180, URZ ;  /* 0x0000018016267890 */ /* 0x000fe4000ff1e0ff */
[----:B------:R-:W-:Y:S01]  /*1850*/  UIADD3.X UR41, UPT, UPT, URZ, UR23, URZ, UP1, !UPT ;  /* 0x00000017ff297290 */ /* 0x000fe20008ffe4ff */
[----:B-1----:R-:W-:Y:S01]  /*1860*/  SHF.L.U32 R2, R17, 0x1f, RZ ;  /* 0x0000001f11027819 */ /* 0x002fe200000006ff */
[----:B------:R-:W-:Y:S02]  /*1870*/  UIADD3 UR32, UPT, UPT, UR24, 0x6400, URZ ;  /* 0x0000640018207890 */ /* 0x000fe4000fffe0ff */
[----:B------:R-:W-:Y:S01]  /*1880*/  UIADD3 UR26, UPT, UPT, UR34, 0x40, URZ ;  /* 0x00000040221a7890 */ /* 0x000fe2000fffe0ff */
[----:B------:R1:W1:Y:S01]  /*1890*/  SYNCS.PHASECHK.TRANS64.TRYWAIT P0, [UR8+0x20], R2 ;  /* 0x00002002ff0075a7 */ /* 0x0002620008001108 */
[----:B------:R-:W-:-:S02]  /*18a0*/  ULEA UR8, UR42, UR4, 0xe ;  /* 0x000000042a087291 */ /* 0x000fc4000f8e70ff */
[----:B------:R-:W-:Y:S02]  /*18b0*/  UIADD3 UR24, UPT, UPT, UR24, 0xa400, URZ ;  /* 0x0000a40018187890 */ /* 0x000fe4000fffe0ff */
[----:B------:R-:W-:Y:S02]  /*18c0*/  UIADD3.X UR39, UPT, UPT, URZ, UR23, URZ, UP0, !UPT ;  /* 0x00000017ff277290 */ /* 0x000fe400087fe4ff */
[----:B------:R-:W-:Y:S02]  /*18d0*/  UIADD3 UR16, UPT, UPT, UR8, 0x26400, URZ ;  /* 0x0002640008107890 */ /* 0x000fe4000fffe0ff */
[----:B------:R-:W-:Y:S01]  /*18e0*/  UIADD3 UR8, UPT, UPT, UR8, 0x28400, URZ ;  /* 0x0002840008087890 */ /* 0x000fe2000fffe0ff */
[----:B------:R-:W-:Y:S01]  /*18f0*/  UMOV UR30, 0x0 ;  /* 0x00000000001e7882 */ /* 0x000fe20000000000 */
[----:B------:R-:W-:Y:S01]  /*1900*/  UMOV UR31, 0x10000000 ;  /* 0x10000000001f7882 */ /* 0x000fe20000000000 */
[----:B------:R-:W-:Y:S01]  /*1910*/  UMOV UR25, UR33 ;  /* 0x0000002100197c82 */ /* 0x000fe20008000000 */
[----:B------:R-:W-:Y:S01]  /*1920*/  UMOV UR27, UR35 ;  /* 0x00000023001b7c82 */ /* 0x000fe20008000000 */
[----:B------:R-:W-:Y:S01]  /*1930*/  UMOV UR28, UR36 ;  /* 0x00000024001c7c82 */ /* 0x000fe20008000000 */
[----:B------:R-:W-:Y:S01]  /*1940*/  UMOV UR17, UR33 ;  /* 0x0000002100117c82 */ /* 0x000fe20008000000 */
[----:B------:R-:W-:Y:S01]  /*1950*/  UMOV UR20, UR36 ;  /* 0x0000002400147c82 */ /* 0x000fe20008000000 */
[----:B------:R-:W-:Y:S01]  /*1960*/  UMOV UR18, UR34 ;  /* 0x0000002200127c82 */ /* 0x000fe20008000000 */
[----:B------:R1:W-:Y:S01]  /*1970*/  UTMALDG.3D [UR32], [UR40], desc[UR30] ;  /* 0x00001e20280075b4 */ /* 0x0003e20008011000 */
[----:B------:R-:W-:Y:S01]  /*1980*/  UMOV UR11, UR19 ;  /* 0x00000013000b7c82 */ /* 0x000fe20008000000 */
[----:B------:R-:W-:Y:S01]  /*1990*/  UMOV UR12, UR36 ;  /* 0x00000024000c7c82 */ /* 0x000fe20008000000 */
[----:B------:R-:W-:Y:S01]  /*19a0*/  UMOV UR9, UR33 ;  /* 0x0000002100097c82 */ /* 0x000fe20008000000 */
[----:B------:R-:W-:Y:S01]  /*19b0*/  UMOV UR10, UR26 ;  /* 0x0000001a000a7c82 */ /* 0x000fe20008000000 */
[----:B------:R-:W-:Y:S01]  /*19c0*/  UIADD3 UR21, UPT, UPT, UR21, 0x1, URZ ;  /* 0x0000000115157890 */ /* 0x000fe2000fffe0ff */
[----:B------:R-:W-:Y:S01]  /*19d0*/  UMOV UR29, UR5 ;  /* 0x00000005001d7c82 */ /* 0x000fe20008000000 */
[----:B------:R1:W-:Y:S02]  /*19e0*/  UTMALDG.3D [UR24], [UR40], desc[UR30] ;  /* 0x00001e18280075b4 */ /* 0x0003e40008011000 */
[----:B------:R-:W-:Y:S01]  /*19f0*/  UISETP.NE.AND UP0, UPT, UR21, UR5, UPT ;  /* 0x000000051500728c */ /* 0x000fe2000bf05270 */
[----:B------:R-:W-:Y:S01]  /*1a00*/  UMOV UR42, UR6 ;  /* 0x00000006002a7c82 */ /* 0x000fe20008000000 */
[----:B------:R1:W-:Y:S01]  /*1a10*/  UTMALDG.3D [UR16], [UR38], desc[UR30] ;  /* 0x00001e10260075b4 */ /* 0x0003e20008011000 */
[----:B------:R1:W-:Y:S06]  /*1a20*/  UTMALDG.3D [UR8], [UR38], desc[UR30] ;  /* 0x00001e08260075b4 */ /* 0x0003ec0008011000 */
[----:B------:R-:W-:Y:S05]  /*1a30*/  BRA.U UP0, `(.L_x_25) ;  /* 0xfffffffd00307547 */ /* 0x000fea000b83ffff */
.L_x_20:
[----:B-1----:R-:W-:Y:S01]  /*1a40*/  ULEA UR8, UR6, UR4, 0x3 ;  /* 0x0000000406087291 */ /* 0x002fe2000f8e18ff */
[----:B------:R-:W-:Y:S01]  /*1a50*/  SHF.L.U32 R2, R17, 0x1f, RZ ;  /* 0x0000001f11027819 */ /* 0x000fe200000006ff */
[----:B------:R-:W-:Y:S01]  /*1a60*/  @!P1 SYNCS.ARRIVE.TRANS64.A1T0 RZ, [UR4+0x78], RZ ;  /* 0x000078ffffff99a7 */ /* 0x000fe20008100004 */
[----:B------:R-:W-:-:S06]  /*1a70*/  UISETP.GT.AND UP0, UPT, UR15, UR14, UPT ;  /* 0x0000000e0f00728c */ /* 0x000fcc000bf04270 */
[----:B--2---:R1:W2:Y:S03]  /*1a80*/  SYNCS.PHASECHK.TRANS64.TRYWAIT P0, [UR8+0x20], R2 ;  /* 0x00002002ff0075a7 */ /* 0x0042a60008001108 */
[----:B------:R-:W-:Y:S05]  /*1a90*/  BRA.U !UP0, `(.L_x_26) ;  /* 0x0000000108d47547 */ /* 0x000fea000b800000 */
[----:B------:R-:W-:Y:S01]  /*1aa0*/  UIADD3 UR21, UPT, UPT, UR7, UR29, URZ ;  /* 0x0000001d07157290 */ /* 0x000fe2000fffe0ff */
[----:B------:R-:W-:-:S11]  /*1ab0*/  UMOV UR42, UR6 ;  /* 0x00000006002a7c82 */ /* 0x000fd60008000000 */
.L_x_31:
[----:B-1----:R-:W-:Y:S01]  /*1ac0*/  ULEA UR33, UR42, UR4, 0x3 ;  /* 0x000000042a217291 */ /* 0x002fe2000f8e18ff */
[----:B--2---:R-:W-:Y:S01]  /*1ad0*/  @!P5 MOV R3, 0xc000 ;  /* 0x0000c0000003d802 */ /* 0x004fe20000000f00 */
[----:B--2---:R-:W-:Y:S10]  /*1ae0*/  @P0 BRA `(.L_x_27) ;  /* 0x00000000000c0947 */ /* 0x004ff40003800000 */
[----:B------:R-:W-:-:S04]  /*1af0*/  SHF.L.U32 R4, R17, 0x1f, RZ ;  /* 0x0000001f11047819 */ /* 0x000fc800000006ff */
[----:B------:R-:W2:Y:S02]  /*1b00*/  SYNCS.PHASECHK.TRANS64.TRYWAIT P0, [UR33+0x20], R4 ;  /* 0x00002004ff0075a7 */ /* 0x000ea40008001121 */
[----:B--2---:R-:W-:Y:S05]  /*1b10*/  @!P0 BRA `(.L_x_28) ;  /* 0x0000005c00488947 */ /* 0x004fea0003800000 */
.L_x_27:
[----:B------:R2:W-:Y:S01]  /*1b20*/  @!P5 SYNCS.ARRIVE.TRANS64 RZ, [UR33], R3 ;  /* 0x00000003ffffd9a7 */ /* 0x0005e20008000021 */
[----:B------:R-:W-:Y:S04]  /*1b30*/  BSSY.RECONVERGENT B0, `(.L_x_29) ;  /* 0x0000003000007945 */ /* 0x000fe80003800200 */
[----:B------:R-:W-:Y:S05]  /*1b40*/  @P4 BRA `(.L_x_30) ;  /* 0x0000000000044947 */ /* 0x000fea0003800000 */
[----:B------:R-:W-:Y:S05]  /*1b50*/  BPT.TRAP 0x1 ;  /* 0x000000040000795c */ /* 0x000fea0000300000 */
.L_x_30:
[----:B------:R-:W-:Y:S05]  /*1b60*/  BSYNC.RECONVERGENT B0 ;  /* 0x0000000000007941 */ /* 0x000fea0003800200 */
.L_x_29:
        /* <DEDUP_REMOVED lines=32> */
[----:B------:R-:W-:Y:S01]  /*1d70*/  UMOV UR10, UR26 ;  /* 0x0000001a000a7c82 */ /* 0x000fe20008000000 */
[----:B------:R-:W-:Y:S01]  /*1d80*/  UIADD3 UR29, UPT, UPT, UR29, 0x1, URZ ;  /* 0x000000011d1d7890 */ /* 0x000fe2000fffe0ff */
[----:B------:R1:W-:Y:S01]  /*1d90*/  UTMALDG.3D [UR24], [UR40], desc[UR30] ;  /* 0x00001e18280075b4 */ /* 0x0003e20008011000 */
[----:B------:R-:W-:-:S02]  /*1da0*/  UMOV UR42, UR6 ;  /* 0x00000006002a7c82 */ /* 0x000fc40008000000 */
[----:B------:R-:W-:Y:S01]  /*1db0*/  UISETP.NE.AND UP0, UPT, UR29, UR21, UPT ;  /* 0x000000151d00728c */ /* 0x000fe2000bf05270 */
[----:B------:R1:W-:Y:S01]  /*1dc0*/  UTMALDG.3D [UR16], [UR38], desc[UR30] ;  /* 0x00001e10260075b4 */ /* 0x0003e20008011000 */
[----:B------:R1:W-:Y:S07]  /*1dd0*/  UTMALDG.3D [UR8], [UR38], desc[UR30] ;  /* 0x00001e08260075b4 */ /* 0x0003ee0008011000 */
[----:B------:R-:W-:Y:S05]  /*1de0*/  BRA.U UP0, `(.L_x_31) ;  /* 0xfffffffd00347547 */ /* 0x000fea000b83ffff */
.L_x_26:
[C---:B-1----:R-:W-:Y:S01]  /*1df0*/  LEA R2, R16.reuse, UR4, 0x3 ;  /* 0x0000000410027c11 */ /* 0x042fe2000f8e18ff */
[----:B------:R-:W-:Y:S01]  /*1e00*/  NOP ;  /* 0x0000000000007918 */ /* 0x000fe20000000000 */
[----:B--2---:R-:W-:Y:S02]  /*1e10*/  SHF.L.U32 R3, R13, 0x1f, RZ ;  /* 0x0000001f0d037819 */ /* 0x004fe400000006ff */
[----:B------:R-:W-:Y:S02]  /*1e20*/  LEA R4, R16, UR4, 0x4 ;  /* 0x0000000410047c11 */ /* 0x000fe4000f8e20ff */
[----:B------:R-:W1:Y:S02]  /*1e30*/  SYNCS.PHASECHK.TRANS64.TRYWAIT P0, [R2+URZ+0x80], R3 ;  /* 0x00008003020075a7 */ /* 0x000e6400080011ff */
[----:B-1----:R-:W-:Y:S05]  /*1e40*/  @!P0 BRA `(.L_x_32) ;  /* 0x0000005800948947 */ /* 0x002fea0003800000 */
.L_x_118:
[----:B------:R-:W2:Y:S01]  /*1e50*/  LDS.128 R4, [R4+0x110] ;  /* 0x0001100004047984 */ /* 0x000ea20000000c00 */
[----:B---3--:R-:W-:Y:S01]  /*1e60*/  ISETP.GE.AND P0, PT, R40, 0x1, PT ;  /* 0x000000012800780c */ /* 0x008fe20003f06270 */
[----:B-1----:R-:W-:Y:S01]  /*1e70*/  VIADD R2, R2, 0x90 ;  /* 0x0000009002027836 */ /* 0x002fe20000000000 */
[----:B------:R-:W-:Y:S01]  /*1e80*/  @!PT LDS RZ, [RZ] ;  /* 0x00000000fffff984 */ /* 0x000fe20000000800 */
[----:B------:R-:W-:Y:S01]  /*1e90*/  @!PT LDS RZ, [RZ] ;  /* 0x00000000fffff984 */ /* 0x000fe20000000800 */
[----:B------:R-:W-:Y:S01]  /*1ea0*/  @!PT LDS RZ, [RZ] ;  /* 0x00000000fffff984 */ /* 0x000fe20000000800 */
[----:B------:R-:W-:Y:S01]  /*1eb0*/  @!PT LDS RZ, [RZ] ;  /* 0x00000000fffff984 */ /* 0x000fe20000000800 */
[----:B------:R1:W-:Y:S06]  /*1ec0*/  MEMBAR.ALL.CTA ;  /* 0x0000000000007992 */ /* 0x0003ec0000008000 */
[----:B-1----:R-:W1:Y:S01]  /*1ed0*/  FENCE.VIEW.ASYNC.S ;  /* 0x00000000000073c6 */ /* 0x002e620000000000 */
[----:B------:R-:W-:-:S04]  /*1ee0*/  PRMT R2, RZ, 0x654, R2 ;  /* 0x00000654ff027816 */ /* 0x000fc80000000002 */
[----:B-1----:R1:W-:Y:S01]  /*1ef0*/  SYNCS.ARRIVE.TRANS64.RED.A1T0 RZ, [R2+URZ], RZ ;  /* 0x000000ff02ff79a7 */ /* 0x0023e200081004ff */
[----:B--2---:R-:W-:-:S13]  /*1f00*/  LOP3.LUT P2, RZ, R6, 0x1, RZ, 0xc0, !PT ;  /* 0x0000000106ff7812 */ /* 0x004fda000784c0ff */
[----:B------:R-:W-:Y:S01]  /*1f10*/  @P2 SHF.R.U32.HI R3, RZ, 0x10, R5 ;  /* 0x00000010ff032819 */ /* 0x000fe20000011605 */
[----:B------:R-:W-:Y:S01]  /*1f20*/  VOTEU.ANY UP0, P2 ;  /* 0x0000000000ff7886 */ /* 0x000fe20001000100 */
[----:B------:R-:W-:Y:S02]  /*1f30*/  @P2 MOV R10, R4 ;  /* 0x00000004000a2202 */ /* 0x000fe40000000f00 */
[----:B------:R-:W-:Y:S02]  /*1f40*/  @P2 R2UR.BROADCAST UR8, R3 ;  /* 0x00000000030822ca */ /* 0x000fe400008e0000 */
[----:B------:R-:W-:-:S11]  /*1f50*/  @P2 LOP3.LUT R9, R5, 0xffff, RZ, 0xc0, !PT ;  /* 0x0000ffff05092812 */ /* 0x000fd600078ec0ff */
[----:B------:R-:W-:Y:S01]  /*1f60*/  @UP0 UMOV UR36, UR8 ;  /* 0x0000000800240c82 */ /* 0x000fe20008000000 */
[----:B-1----:R-:W-:Y:S05]  /*1f70*/  @!P0 BRA `(.L_x_33) ;  /* 0x0000000000b88947 */ /* 0x002fea0003800000 */
[----:B------:R-:W4:Y:S01]  /*1f80*/  LDC.64 R4, c[0x0][0xb18] ;  /* 0x0002c600ff047b82 */ /* 0x000f220000000a00 */
[----:B------:R-:W-:-:S07]  /*1f90*/  ISETP.NE.AND P3, PT, R40, 0x1, PT ;  /* 0x000000012800780c */ /* 0x000fce0003f65270 */
[----:B------:R-:W1:Y:S08]  /*1fa0*/  LDC.64 R6, c[0x0][0xb10] ;  /* 0x0002c400ff067b82 */ /* 0x000e700000000a00 */
[----:B------:R-:W2:Y:S08]  /*1fb0*/  LDC R14, c[0x0][0xb20] ;  /* 0x0002c800ff0e7b82 */ /* 0x000eb00000000800 */
[----:B------:R-:W3:Y:S01]  /*1fc0*/  LDC R15, c[0x0][0xb0c] ;  /* 0x0002c300ff0f7b82 */ /* 0x000ee20000000800 */
[----:B----4-:R-:W-:Y:S01]  /*1fd0*/  IMAD.HI.U32 R19, R0, R5, RZ ;  /* 0x0000000500137227 */ /* 0x010fe200078e00ff */
[----:B------:R-:W-:-:S03]  /*1fe0*/  ISETP.NE.AND P0, PT, R4, 0x1, PT ;  /* 0x000000010400780c */ /* 0x000fc60003f05270 */
[----:B------:R-:W-:-:S03]  /*1ff0*/  IMAD.HI.U32 R5, R9, R5, RZ ;  /* 0x0000000509057227 */ /* 0x000fc600078e00ff */
[----:B------:R-:W4:Y:S01]  /*2000*/  LDC.64 R2, c[0x0][0xb28] ;  /* 0x0002ca00ff027b82 */ /* 0x000f220000000a00 */
[----:B-1----:R-:W-:-:S04]  /*2010*/  IMAD.HI.U32 R20, R8, R6, RZ ;  /* 0x0000000608147227 */ /* 0x002fc800078e00ff */
[----:B------:R-:W-:Y:S01]  /*2020*/  IMAD.HI.U32 R21, R10, R6, RZ ;  /* 0x000000060a157227 */ /* 0x000fe200078e00ff */
[----:B------:R-:W-:Y:S02]  /*2030*/  SHF.R.U32.HI R20, RZ, R7, R20 ;  /* 0x00000007ff147219 */ /* 0x000fe40000011614 */
[-C--:B--2---:R-:W-:Y:S02]  /*2040*/  SHF.R.U32.HI R19, RZ, R14.reuse, R19 ;  /* 0x0000000eff137219 */ /* 0x084fe40000011613 */
[----:B------:R-:W-:Y:S02]  /*2050*/  SHF.R.U32.HI R5, RZ, R14, R5 ;  /* 0x0000000eff057219 */ /* 0x000fe40000011605 */
[----:B------:R-:W-:Y:S02]  /*2060*/  SEL R19, R0, R19, !P0 ;  /* 0x0000001300137207 */ /* 0x000fe40004000000 */
[----:B------:R-:W-:Y:S02]  /*2070*/  SHF.R.U32.HI R21, RZ, R7, R21 ;  /* 0x00000007ff157219 */ /* 0x000fe40000011615 */
[----:B---3--:R-:W-:-:S02]  /*2080*/  ISETP.NE.AND P1, PT, R15, 0x1, PT ;  /* 0x000000010f00780c */ /* 0x008fc40003f25270 */
[----:B------:R-:W-:Y:S02]  /*2090*/  SEL R5, R9, R5, !P0 ;  /* 0x0000000509057207 */ /* 0x000fe40004000000 */
[----:B------:R-:W-:Y:S02]  /*20a0*/  SEL R20, R8, R20, !P1 ;  /* 0x0000001408147207 */ /* 0x000fe40004800000 */
[----:B------:R-:W-:Y:S01]  /*20b0*/  SEL R21, R10, R21, !P1 ;  /* 0x000000150a157207 */ /* 0x000fe20004800000 */
[----:B----4-:R-:W-:-:S04]  /*20c0*/  IMAD.HI.U32 R18, R19, R2, RZ ;  /* 0x0000000213127227 */ /* 0x010fc800078e00ff */
        /* <DEDUP_REMOVED lines=10> */
[----:B------:R-:W-:-:S04]  /*2170*/  @!P0 IMAD.HI.U32 R7, R21, R2, RZ ;  /* 0x0000000215078227 */ /* 0x000fc800078e00ff */
[----:B------:R-:W-:Y:S01]  /*2180*/  IMAD.MOV R2, RZ, RZ, -R6 ;  /* 0x000000ffff027224 */ /* 0x000fe200078e0a06 */
[----:B------:R-:W-:Y:S02]  /*2190*/  @!P0 SHF.R.U32.HI R3, RZ, R3, R7 ;  /* 0x00000003ff038219 */ /* 0x000fe40000011607 */
[----:B------:R-:W-:Y:S01]  /*21a0*/  IADD3 R7, PT, PT, -R5, RZ, RZ ;  /* 0x000000ff05077210 */ /* 0x000fe20007ffe1ff */
[----:B------:R-:W-:Y:S01]  /*21b0*/  IMAD R2, R40, R2, R5 ;  /* 0x0000000228027224 */ /* 0x000fe200078e0205 */
        /* <DEDUP_REMOVED lines=10> */
.L_x_33:
[----:B------:R-:W1:Y:S02]  /*2260*/  LDCU UR8, c[0x0][0xb30] ;  /* 0x00016600ff0877ac */ /* 0x000e640008000800 */
[----:B-1----:R-:W-:-:S09]  /*2270*/  UISETP.NE.AND UP0, UPT, UR8, 0x1, UPT ;  /* 0x000000010800788c */ /* 0x002fd2000bf05270 */
[----:B------:R-:W-:Y:S05]  /*2280*/  BRA.U UP0, `(.L_x_34) ;  /* 0x0000000100407547 */ /* 0x000fea000b800000 */
[----:B------:R-:W1:Y:S08]  /*2290*/  LDC.64 R4, c[0x0][0xb10] ;  /* 0x0002c400ff047b82 */ /* 0x000e700000000a00 */
[----:B------:R-:W2:Y:S08]  /*22a0*/  LDC.64 R2, c[0x0][0xb18] ;  /* 0x0002c600ff027b82 */ /* 0x000eb00000000a00 */
[----:B------:R-:W3:Y:S08]  /*22b0*/  LDC R6, c[0x0][0xb20] ;  /* 0x0002c800ff067b82 */ /* 0x000ef00000000800 */
[----:B------:R-:W4:Y:S01]  /*22c0*/  LDC R7, c[0x0][0xb0c] ;  /* 0x0002c300ff077b82 */ /* 0x000f220000000800 */
[----:B-1----:R-:W-:-:S05]  /*22d0*/  IMAD.HI.U32 R4, R10, R4, RZ ;  /* 0x000000040a047227 */ /* 0x002fca00078e00ff */
[----:B------:R-:W-:Y:S01]  /*22e0*/  SHF.R.U32.HI R4, RZ, R5, R4 ;  /* 0x00000005ff047219 */ /* 0x000fe20000011604 */
[----:B--2---:R-:W-:Y:S01]  /*22f0*/  IMAD.HI.U32 R3, R9, R3, RZ ;  /* 0x0000000309037227 */ /* 0x004fe200078e00ff */
[----:B------:R-:W-:-:S04]  /*2300*/  ISETP.NE.AND P0, PT, R2, 0x1, PT ;  /* 0x000000010200780c */ /* 0x000fc80003f05270 */
[----:B---3--:R-:W-:-:S04]  /*2310*/  SHF.R.U32.HI R3, RZ, R6, R3 ;  /* 0x00000006ff037219 */ /* 0x008fc80000011603 */
[----:B------:R-:W-:Y:S02]  /*2320*/  SEL R3, R9, R3, !P0 ;  /* 0x0000000309037207 */ /* 0x000fe40004000000 */
[----:B----4-:R-:W-:-:S04]  /*2330*/  ISETP.NE.AND P1, PT, R7, 0x1, PT ;  /* 0x000000010700780c */ /* 0x010fc80003f25270 */
[----:B------:R-:W-:-:S05]  /*2340*/  SEL R4, R10, R4, !P1 ;  /* 0x000000040a047207 */ /* 0x000fca0004800000 */
[----:B------:R-:W-:Y:S02]  /*2350*/  IMAD.IADD R5, R3, 0x1, -R4 ;  /* 0x0000000103057824 */ /* 0x000fe400078e0a04 */
[----:B------:R-:W-:Y:S02]  /*2360*/  IMAD.IADD R3, R4, 0x1, -R3 ;  /* 0x0000000104037824 */ /* 0x000fe400078e0a03 */
[----:B------:R-:W-:Y:S02]  /*2370*/  IMAD R10, R5, R7, R10 ;  /* 0x00000007050a7224 */ /* 0x000fe400078e020a */
[----:B------:R-:W-:-:S07]  /*2380*/  IMAD R9, R3, R2, R9 ;  /* 0x0000000203097224 */ /* 0x000fce00078e0209 */
.L_x_34:
[----:B------:R-:W-:Y:S01]  /*2390*/  VIADD R16, R16, 0x1 ;  /* 0x0000000110107836 */ /* 0x000fe20000000000 */
[----:B------:R-:W-:Y:S01]  /*23a0*/  PLOP3.LUT P1, PT, PT, PT, PT, 0x80, 0x8 ;  /* 0x000000000008781c */ /* 0x000fe20003f2f070 */
[----:B------:R-:W-:Y:S02]  /*23b0*/  IMAD.IADD R15, R10, 0x1, R87 ;  /* 0x000000010a0f7824 */ /* 0x000fe400078e0257 */
[----:B------:R-:W-:Y:S01]  /*23c0*/  IMAD.IADD R14, R9, 0x1, R86 ;  /* 0x00000001090e7824 */ /* 0x000fe200078e0256 */
[----:B------:R-:W-:-:S04]  /*23d0*/  ISETP.NE.AND P0, PT, R16, 0x2, PT ;  /* 0x000000021000780c */ /* 0x000fc80003f05270 */
[----:B------:R-:W-:Y:S02]  /*23e0*/  SEL R2, RZ, 0x1, P0 ;  /* 0x00000001ff027807 */ /* 0x000fe40000000000 */
[----:B------:R-:W-:Y:S02]  /*23f0*/  SEL R16, R16, RZ, P0 ;  /* 0x000000ff10107207 */ /* 0x000fe40000000000 */
[----:B------:R-:W-:Y:S01]  /*2400*/  LOP3.LUT R13, R13, R2, RZ, 0x3c, !PT ;  /* 0x000000020d0d7212 */ /* 0x000fe200078e3cff */
[----:B------:R-:W-:Y:S06]  /*2410*/  @P2 BRA `(.L_x_35) ;  /* 0xfffffff000402947 */ /* 0x000fec000383ffff */
[----:B------:R-:W-:Y:S01]  /*2420*/  UIADD3 UR4, UPT, UPT, UR4, 0x20, URZ ;  /* 0x0000002004047890 */ /* 0x000fe2000fffe0ff */
[----:B------:R-:W-:-:S03]  /*2430*/  SHF.L.U32 R2, R17, 0x1f, RZ ;  /* 0x0000001f11027819 */ /* 0x000fc600000006ff */
[----:B------:R-:W-:-:S09]  /*2440*/  ULEA UR5, UR6, UR4, 0x3 ;  /* 0x0000000406057291 */ /* 0x000fd2000f8e18ff */
[----:B------:R-:W1:Y:S02]  /*2450*/  SYNCS.PHASECHK.TRANS64.TRYWAIT P0, [UR5], R2 ;  /* 0x00000002ff0075a7 */ /* 0x000e640008001105 */
[----:B-1----:R-:W-:Y:S05]  /*2460*/  @!P0 BRA `(.L_x_36) ;  /* 0x0000005400208947 */ /* 0x002fea0003800000 */
.L_x_120:
[----:B------:R-:W-:-:S04]  /*2470*/  UIADD3 UR6, UPT, UPT, UR6, 0x1, URZ ;  /* 0x0000000106067890 */ /* 0x000fc8000fffe0ff */
[----:B------:R-:W-:-:S04]  /*2480*/  UISETP.NE.AND UP0, UPT, UR6, 0x4, UPT ;  /* 0x000000040600788c */ /* 0x000fc8000bf05270 */
[----:B------:R-:W-:Y:S02]  /*2490*/  USEL UR7, URZ, 0x1, UP0 ;  /* 0x00000001ff077887 */ /* 0x000fe40008000000 */
[----:B------:R-:W-:-:S04]  /*24a0*/  USEL UR6, UR6, URZ, UP0 ;  /* 0x000000ff06067287 */ /* 0x000fc80008000000 */
[----:B------:R-:W-:Y:S01]  /*24b0*/  ULEA UR5, UR6, UR4, 0x3 ;  /* 0x0000000406057291 */ /* 0x000fe2000f8e18ff */
[----:B-1----:R-:W-:-:S04]  /*24c0*/  LOP3.LUT R2, R17, UR7, RZ, 0x3c, !PT ;  /* 0x0000000711027c12 */ /* 0x002fc8000f8e3cff */
[----:B------:R-:W-:-:S04]  /*24d0*/  SHF.L.U32 R3, R2, 0x1f, RZ ;  /* 0x0000001f02037819 */ /* 0x000fc800000006ff */
[----:B------:R-:W1:Y:S02]  /*24e0*/  SYNCS.PHASECHK.TRANS64.TRYWAIT P0, [UR5], R3 ;  /* 0x00000003ff0075a7 */ /* 0x000e640008001105 */
[----:B-1----:R-:W-:Y:S05]  /*24f0*/  @!P0 BRA `(.L_x_37) ;  /* 0x0000005400148947 */ /* 0x002fea0003800000 */
.L_x_122:
[----:B------:R-:W-:-:S04]  /*2500*/  UIADD3 UR6, UPT, UPT, UR6, 0x1, URZ ;  /* 0x0000000106067890 */ /* 0x000fc8000fffe0ff */
[----:B------:R-:W-:-:S04]  /*2510*/  UISETP.NE.AND UP0, UPT, UR6, 0x4, UPT ;  /* 0x000000040600788c */ /* 0x000fc8000bf05270 */
[----:B------:R-:W-:Y:S02]  /*2520*/  USEL UR7, URZ, 0x1, UP0 ;  /* 0x00000001ff077887 */ /* 0x000fe40008000000 */
[----:B------:R-:W-:-:S04]  /*2530*/  USEL UR6, UR6, URZ, UP0 ;  /* 0x000000ff06067287 */ /* 0x000fc80008000000 */
[----:B------:R-:W-:Y:S01]  /*2540*/  ULEA UR5, UR6, UR4, 0x3 ;  /* 0x0000000406057291 */ /* 0x000fe2000f8e18ff */
[----:B------:R-:W-:-:S04]  /*2550*/  LOP3.LUT R2, R2, UR7, RZ, 0x3c, !PT ;  /* 0x0000000702027c12 */ /* 0x000fc8000f8e3cff */
[----:B-1----:R-:W-:-:S04]  /*2560*/  SHF.L.U32 R3, R2, 0x1f, RZ ;  /* 0x0000001f02037819 */ /* 0x002fc800000006ff */
[----:B------:R-:W1:Y:S02]  /*2570*/  SYNCS.PHASECHK.TRANS64.TRYWAIT P0, [UR5], R3 ;  /* 0x00000003ff0075a7 */ /* 0x000e640008001105 */
[----:B-1----:R-:W-:Y:S05]  /*2580*/  @!P0 BRA `(.L_x_38) ;  /* 0x0000005400088947 */ /* 0x002fea0003800000 */
.L_x_124:
[----:B------:R-:W-:-:S04]  /*2590*/  UIADD3 UR6, UPT, UPT, UR6, 0x1, URZ ;  /* 0x0000000106067890 */ /* 0x000fc8000fffe0ff */
[----:B------:R-:W-:-:S04]  /*25a0*/  UISETP.NE.AND UP0, UPT, UR6, 0x4, UPT ;  /* 0x000000040600788c */ /* 0x000fc8000bf05270 */
[----:B------:R-:W-:Y:S02]  /*25b0*/  USEL UR5, URZ, 0x1, UP0 ;  /* 0x00000001ff057887 */ /* 0x000fe40008000000 */
[----:B------:R-:W-:-:S04]  /*25c0*/  USEL UR6, UR6, URZ, UP0 ;  /* 0x000000ff06067287 */ /* 0x000fc80008000000 */
[----:B------:R-:W-:Y:S01]  /*25d0*/  ULEA UR6, UR6, UR4, 0x3 ;  /* 0x0000000406067291 */ /* 0x000fe2000f8e18ff */
[----:B------:R-:W-:-:S04]  /*25e0*/  LOP3.LUT R2, R2, UR5, RZ, 0x3c, !PT ;  /* 0x0000000502027c12 */ /* 0x000fc8000f8e3cff */
[----:B------:R-:W-:Y:S01]  /*25f0*/  SHF.L.U32 R2, R2, 0x1f, RZ ;  /* 0x0000001f02027819 */ /* 0x000fe200000006ff */
[----:B-1--4-:R-:W-:-:S07]  /*2600*/  IMAD.U32 R0, RZ, RZ, UR6 ;  /* 0x00000006ff007e24 */ /* 0x012fce000f8e00ff */
.L_x_39:
[----:B-1----:R1:W2:Y:S02]  /*2610*/  SYNCS.PHASECHK.TRANS64.TRYWAIT P0, [R0+URZ], R2 ;  /* 0x00000002000075a7 */ /* 0x0022a400080011ff */
[----:B--2---:R-:W-:Y:S05]  /*2620*/  @!P0 NANOSLEEP.SYNCS 0x989680 ;  /* 0x009896800000895d */ /* 0x004fea0003900000 */
[----:B------:R-:W2:Y:S02]  /*2630*/  @!P0 SYNCS.PHASECHK.TRANS64 P0, [R0+URZ], R2 ;  /* 0x00000002000085a7 */ /* 0x000ea400080010ff */
[----:B--2---:R-:W-:Y:S05]  /*2640*/  @P0 EXIT ;  /* 0x000000000000094d */ /* 0x004fea0003800000 */
[----:B------:R-:W-:Y:S05]  /*2650*/  BRA `(.L_x_39) ;  /* 0xfffffffc00ec7947 */ /* 0x000fea000383ffff */
.L_x_17:
[----:B------:R-:W-:-:S04]  /*2660*/  UISETP.NE.AND UP1, UPT, UR37, URZ, UPT ;  /* 0x000000ff2500728c */ /* 0x000fc8000bf25270 */
[----:B------:R-:W-:-:S09]  /*2670*/  UISETP.NE.OR UP1, UPT, UR8, 0x1, UP1 ;  /* 0x000000010800788c */ /* 0x000fd20008f25670 */
[----:B------:R-:W-:Y:S05]  /*2680*/  BRA.U UP1, `(.L_x_40) ;  /* 0x0000000501487547 */ /* 0x000fea000b800000 */
[----:B------:R-:W-:Y:S01]  /*2690*/  ISETP.NE.AND P2, PT, R2, RZ, PT ;  /* 0x000000ff0200720c */ /* 0x000fe20003f45270 */
[----:B------:R-:W-:Y:S01]  /*26a0*/  IMAD.MOV.U32 R12, RZ, RZ, 0x1 ;  /* 0x00000001ff0c7424 */ /* 0x000fe200078e00ff */
[----:B------:R-:W-:Y:S02]  /*26b0*/  CS2R R10, SRZ ;  /* 0x00000000000a7805 */ /* 0x000fe4000001ff00 */
[----:B------:R-:W-:Y:S01]  /*26c0*/  CS2R R8, SRZ ;  /* 0x0000000000087805 */ /* 0x000fe2000001ff00 */
[----:B------:R-:W-:Y:S01]  /*26d0*/  UMOV UR4, 0x400 ;  /* 0x0000040000047882 */ /* 0x000fe20000000000 */
[----:B------:R-:W-:Y:S01]  /*26e0*/  UMOV UR6, URZ ;  /* 0x000000ff00067c82 */ /* 0x000fe20008000000 */
[----:B------:R-:W-:-:S12]  /*26f0*/  ULEA UR37, UR37, UR4, 0x18 ;  /* 0x0000000425257291 */ /* 0x000fd8000f8ec0ff */
.L_x_44:
[----:B------:R-:W-:Y:S02]  /*2700*/  LEA R0, R8, UR37, 0x3 ;  /* 0x0000002508007c11 */ /* 0x000fe4000f8e18ff */
[----:B------:R-:W-:-:S03]  /*2710*/  SHF.L.U32 R4, R9, 0x1f, RZ ;  /* 0x0000001f09047819 */ /* 0x000fc600000006ff */
[----:B------:R-:W-:Y:S01]  /*2720*/  VIADD R5, R0, 0xf0 ;  /* 0x000000f000057836 */ /* 0x000fe20000000000 */
[----:B------:R-:W1:Y:S02]  /*2730*/  SYNCS.PHASECHK.TRANS64.TRYWAIT P0, [R0+URZ+0xe0], R4 ;  /* 0x0000e004000075a7 */ /* 0x000e6400080011ff */
[----:B-1----:R-:W-:Y:S05]  /*2740*/  @!P0 BRA `(.L_x_41) ;  /* 0x0000005000b08947 */ /* 0x002fea0003800000 */
.L_x_125:
[----:B------:R-:W-:Y:S01]  /*2750*/  ULEA UR5, UR6, UR37, 0x3 ;  /* 0x0000002506057291 */ /* 0x000fe2000f8e18ff */
[----:B-1----:R-:W-:Y:S01]  /*2760*/  PRMT R0, RZ, 0x654, R5 ;  /* 0x00000654ff007816 */ /* 0x002fe20000000005 */
[----:B------:R-:W-:Y:S01]  /*2770*/  @!P2 IMAD.MOV.U32 R4, RZ, RZ, 0x10 ;  /* 0x00000010ff04a424 */ /* 0x000fe200078e00ff */
[----:B------:R-:W-:Y:S01]  /*2780*/  SHF.L.U32 R5, R12, 0x1f, RZ ;  /* 0x0000001f0c057819 */ /* 0x000fe200000006ff */
[----:B------:R-:W-:Y:S01]  /*2790*/  UIADD3 UR4, UPT, UPT, UR5, 0x80, URZ ;  /* 0x0000008005047890 */ /* 0x000fe2000fffe0ff */
[----:B------:R1:W-:Y:S05]  /*27a0*/  SYNCS.ARRIVE.TRANS64.RED.A1T0 RZ, [R0+URZ], RZ ;  /* 0x000000ff00ff79a7 */ /* 0x0003ea00081004ff */
[----:B------:R-:W-:Y:S01]  /*27b0*/  IMAD.U32 R6, RZ, RZ, UR4 ;  /* 0x00000004ff067e24 */ /* 0x000fe2000f8e00ff */
[----:B------:R-:W2:Y:S04]  /*27c0*/  SYNCS.PHASECHK.TRANS64.TRYWAIT P0, [UR5+0x90], R5 ;  /* 0x00009005ff0075a7 */ /* 0x000ea80008001105 */
[----:B------:R-:W-:Y:S01]  /*27d0*/  PRMT R6, R2, 0x654, R6 ;  /* 0x0000065402067816 */ /* 0x000fe20000000006 */
[----:B-12---:R-:W-:Y:S06]  /*27e0*/  @!P0 BRA `(.L_x_42) ;  /* 0x00000050009c8947 */ /* 0x006fec0003800000 */
.L_x_127:
[----:B------:R-:W-:Y:S01]  /*27f0*/  ULEA UR4, UR6, UR37, 0x4 ;  /* 0x0000002506047291 */ /* 0x000fe2000f8e20ff */
[----:B------:R-:W-:Y:S01]  /*2800*/  SEL R3, R6, R3, !P2 ;  /* 0x0000000306037207 */ /* 0x000fe20005000000 */
[----:B------:R-:W-:Y:S01]  /*2810*/  UIADD3 UR5, UPT, UPT, UR5, 0x80, URZ ;  /* 0x0000008005057890 */ /* 0x000fe2000fffe0ff */
[----:B-1----:R-:W-:Y:S01]  /*2820*/  LEA R0, R11, UR37, 0x3 ;  /* 0x000000250b007c11 */ /* 0x002fe2000f8e18ff */
[----:B------:R-:W-:Y:S01]  /*2830*/  UIADD3 UR4, UPT, UPT, UR4, 0x110, URZ ;  /* 0x0000011004047890 */ /* 0x000fe2000fffe0ff */
[----:B------:R1:W-:Y:S01]  /*2840*/  @!P2 SYNCS.ARRIVE.TRANS64.RED RZ, [R3+URZ], R4 ;  /* 0x0000000403ffa9a7 */ /* 0x0003e200080004ff */
[----:B------:R-:W-:Y:S01]  /*2850*/  UIADD3 UR6, UPT, UPT, UR6, 0x1, URZ ;  /* 0x0000000106067890 */ /* 0x000fe2000fffe0ff */
[----:B------:R-:W-:-:S03]  /*2860*/  VIADD R8, R8, 0x1 ;  /* 0x0000000108087836 */ /* 0x000fc60000000000 */
[----:B------:R-:W-:Y:S02]  /*2870*/  UISETP.NE.AND UP0, UPT, UR6, 0x2, UPT ;  /* 0x000000020600788c */ /* 0x000fe4000bf05270 */
[----:B------:R-:W-:Y:S01]  /*2880*/  ISETP.NE.AND P0, PT, R8, 0x2, PT ;  /* 0x000000020800780c */ /* 0x000fe20003f05270 */
[----:B------:R-:W-:Y:S06]  /*2890*/  UGETNEXTWORKID.BROADCAST [UR4], [UR5] ;  /* 0x00000000040073ca */ /* 0x000fec0008000100 */
[----:B------:R-:W-:Y:S02]  /*28a0*/  USEL UR4, URZ, 0x1, UP0 ;  /* 0x00000001ff047887 */ /* 0x000fe40008000000 */
[----:B------:R-:W-:-:S04]  /*28b0*/  USEL UR6, UR6, URZ, UP0 ;  /* 0x000000ff06067287 */ /* 0x000fc80008000000 */
[----:B------:R-:W-:Y:S02]  /*28c0*/  LOP3.LUT R12, R12, UR4, RZ, 0x3c, !PT ;  /* 0x000000040c0c7c12 */ /* 0x000fe4000f8e3cff */
[----:B-1----:R-:W-:-:S04]  /*28d0*/  SHF.L.U32 R4, R10, 0x1f, RZ ;  /* 0x0000001f0a047819 */ /* 0x002fc800000006ff */
[----:B------:R-:W1:Y:S02]  /*28e0*/  SYNCS.PHASECHK.TRANS64.TRYWAIT P1, [R0+URZ+0x80], R4 ;  /* 0x00008004000075a7 */ /* 0x000e6400080211ff */
[----:B-1----:R-:W-:Y:S05]  /*28f0*/  @!P1 BRA `(.L_x_43) ;  /* 0x0000005000709947 */ /* 0x002fea0003800000 */
.L_x_128:
[C---:B-1----:R-:W-:Y:S01]  /*2900*/  LEA R4, R11.reuse, UR37, 0x4 ;  /* 0x000000250b047c11 */ /* 0x042fe2000f8e20ff */
[----:B------:R-:W-:Y:S01]  /*2910*/  VIADD R0, R0, 0x90 ;  /* 0x0000009000007836 */ /* 0x000fe20000000000 */
[----:B------:R-:W-:Y:S01]  /*2920*/  SEL R8, R8, RZ, P0 ;  /* 0x000000ff08087207 */ /* 0x000fe20000000000 */
[----:B------:R-:W-:-:S03]  /*2930*/  VIADD R11, R11, 0x1 ;  /* 0x000000010b0b7836 */ /* 0x000fc60000000000 */
[----:B------:R-:W1:Y:S01]  /*2940*/  LDS.128 R4, [R4+0x110] ;  /* 0x0001100004047984 */ /* 0x000e620000000c00 */
[----:B------:R-:W-:Y:S02]  /*2950*/  PRMT R0, RZ, 0x654, R0 ;  /* 0x00000654ff007816 */ /* 0x000fe40000000000 */
[C---:B------:R-:W-:Y:S01]  /*2960*/  ISETP.NE.AND P1, PT, R11.reuse, 0x2, PT ;  /* 0x000000020b00780c */ /* 0x040fe20003f25270 */
[----:B------:R-:W-:Y:S01]  /*2970*/  @!PT LDS RZ, [RZ] ;  /* 0x00000000fffff984 */ /* 0x000fe20000000800 */
[----:B------:R-:W-:Y:S01]  /*2980*/  @!PT LDS RZ, [RZ] ;  /* 0x00000000fffff984 */ /* 0x000fe20000000800 */
[----:B------:R-:W-:Y:S01]  /*2990*/  @!PT LDS RZ, [RZ] ;  /* 0x00000000fffff984 */ /* 0x000fe20000000800 */
[----:B------:R-:W-:Y:S01]  /*29a0*/  @!PT LDS RZ, [RZ] ;  /* 0x00000000fffff984 */ /* 0x000fe20000000800 */
[----:B------:R2:W-:Y:S06]  /*29b0*/  MEMBAR.ALL.CTA ;  /* 0x0000000000007992 */ /* 0x0005ec0000008000 */
[----:B--2---:R-:W2:Y:S01]  /*29c0*/  FENCE.VIEW.ASYNC.S ;  /* 0x00000000000073c6 */ /* 0x004ea20000000000 */
[----:B------:R-:W-:Y:S01]  /*29d0*/  SEL R11, R11, RZ, P1 ;  /* 0x000000ff0b0b7207 */ /* 0x000fe20000800000 */
[----:B--2---:R2:W-:Y:S01]  /*29e0*/  SYNCS.ARRIVE.TRANS64.RED.A1T0 RZ, [R0+URZ], RZ ;  /* 0x000000ff00ff79a7 */ /* 0x0045e200081004ff */
[----:B-1----:R-:W-:-:S02]  /*29f0*/  LOP3.LUT P3, RZ, R6, 0x1, RZ, 0xc0, !PT ;  /* 0x0000000106ff7812 */ /* 0x002fc4000786c0ff */
[----:B------:R-:W-:-:S04]  /*2a00*/  SEL R4, RZ, 0x1, P1 ;  /* 0x00000001ff047807 */ /* 0x000fc80000800000 */
[----:B------:R-:W-:Y:S02]  /*2a10*/  LOP3.LUT R10, R10, R4, RZ, 0x3c, !PT ;  /* 0x000000040a0a7212 */ /* 0x000fe400078e3cff */
[----:B--2---:R-:W-:-:S04]  /*2a20*/  SEL R0, RZ, 0x1, P0 ;  /* 0x00000001ff007807 */ /* 0x004fc80000000000 */
[----:B------:R-:W-:Y:S01]  /*2a30*/  LOP3.LUT R9, R9, R0, RZ, 0x3c, !PT ;  /* 0x0000000009097212 */ /* 0x000fe200078e3cff */
[----:B------:R-:W-:Y:S06]  /*2a40*/  @P3 BRA `(.L_x_44) ;  /* 0xfffffffc002c3947 */ /* 0x000fec000383ffff */
[----:B------:R-:W-:Y:S01]  /*2a50*/  ULEA UR5, UR6, UR37, 0x3 ;  /* 0x0000002506057291 */ /* 0x000fe2000f8e18ff */
[----:B------:R-:W-:-:S08]  /*2a60*/  SHF.L.U32 R2, R12, 0x1f, RZ ;  /* 0x0000001f0c027819 */ /* 0x000fd000000006ff */
[----:B------:R-:W1:Y:S02]  /*2a70*/  SYNCS.PHASECHK.TRANS64 P0, [UR5+0x90], R2 ;  /* 0x00009002ff0075a7 */ /* 0x000e640008001005 */
[----:B-1----:R-:W-:Y:S05]  /*2a80*/  @P0 BRA `(.L_x_45) ;  /* 0x0000000000080947 */ /* 0x002fea0003800000 */
[----:B------:R-:W1:Y:S02]  /*2a90*/  SYNCS.PHASECHK.TRANS64.TRYWAIT P0, [UR5+0x90], R2 ;  /* 0x00009002ff0075a7 */ /* 0x000e640008001105 */
[----:B-1----:R-:W-:Y:S05]  /*2aa0*/  @!P0 BRA `(.L_x_46) ;  /* 0x0000005000188947 */ /* 0x002fea0003800000 */
.L_x_45:
[----:B------:R-:W-:-:S04]  /*2ab0*/  UIADD3 UR4, UPT, UPT, UR6, 0x1, URZ ;  /* 0x0000000106047890 */ /* 0x000fc8000fffe0ff */
[----:B------:R-:W-:-:S04]  /*2ac0*/  UISETP.NE.AND UP0, UPT, UR4, 0x2, UPT ;  /* 0x000000020400788c */ /* 0x000fc8000bf05270 */
[----:B------:R-:W-:Y:S02]  /*2ad0*/  USEL UR7, URZ, 0x1, UP0 ;  /* 0x00000001ff077887 */ /* 0x000fe40008000000 */
[----:B------:R-:W-:-:S04]  /*2ae0*/  USEL UR4, UR4, URZ, UP0 ;  /* 0x000000ff04047287 */ /* 0x000fc80008000000 */
[----:B------:R-:W-:Y:S01]  /*2af0*/  ULEA UR4, UR4, UR37, 0x3 ;  /* 0x0000002504047291 */ /* 0x000fe2000f8e18ff */
[----:B-1----:R-:W-:-:S04]  /*2b00*/  LOP3.LUT R2, R12, UR7, RZ, 0x3c, !PT ;  /* 0x000000070c027c12 */ /* 0x002fc8000f8e3cff */
[----:B------:R-:W-:-:S04]  /*2b10*/  SHF.L.U32 R0, R2, 0x1f, RZ ;  /* 0x0000001f02007819 */ /* 0x000fc800000006ff */
[----:B------:R-:W1:Y:S02]  /*2b20*/  SYNCS.PHASECHK.TRANS64 P0, [UR4+0x90], R0 ;  /* 0x00009000ff0075a7 */ /* 0x000e640008001004 */
[----:B-1----:R-:W-:Y:S05]  /*2b30*/  @P0 EXIT ;  /* 0x000000000000094d */ /* 0x002fea0003800000 */
[----:B------:R-:W-:Y:S02]  /*2b40*/  SHF.L.U32 R2, R2, 0x1f, RZ ;  /* 0x0000001f02027819 */ /* 0x000fe400000006ff */
[----:B------:R-:W-:-:S07]  /*2b50*/  MOV R0, UR4 ;  /* 0x0000000400007c02 */ /* 0x000fce0008000f00 */
.L_x_47:
[----:B-1----:R1:W2:Y:S02]  /*2b60*/  SYNCS.PHASECHK.TRANS64.TRYWAIT P0, [R0+URZ+0x90], R2 ;  /* 0x00009002000075a7 */ /* 0x0022a400080011ff */
[----:B--2---:R-:W-:Y:S05]  /*2b70*/  @!P0 NANOSLEEP.SYNCS 0x989680 ;  /* 0x009896800000895d */ /* 0x004fea0003900000 */
[----:B------:R-:W2:Y:S02]  /*2b80*/  @!P0 SYNCS.PHASECHK.TRANS64 P0, [R0+URZ+0x90], R2 ;  /* 0x00009002000085a7 */ /* 0x000ea400080010ff */
[----:B--2---:R-:W-:Y:S05]  /*2b90*/  @P0 EXIT ;  /* 0x000000000000094d */ /* 0x004fea0003800000 */
[----:B------:R-:W-:Y:S05]  /*2ba0*/  BRA `(.L_x_47) ;  /* 0xfffffffc00ec7947 */ /* 0x000fea000383ffff */
.L_x_40:
[----:B------:R-:W-:-:S09]  /*2bb0*/  UISETP.NE.AND UP1, UPT, UR8, URZ, UPT ;  /* 0x000000ff0800728c */ /* 0x000fd2000bf25270 */
[----:B------:R-:W-:Y:S05]  /*2bc0*/  BRA.U UP1, `(.L_x_48) ;  /* 0x0000001101247547 */ /* 0x000fea000b800000 */
[----:B------:R-:W-:Y:S01]  /*2bd0*/  UMOV UR4, 0x40 ;  /* 0x0000004000047882 */ /* 0x000fe20000000000 */
[----:B------:R-:W-:Y:S01]  /*2be0*/  NOP ;  /* 0x0000000000007918 */ /* 0x000fe20000000000 */
[----:B------:R-:W-:Y:S01]  /*2bf0*/  ULEA UR4, UR37, UR4, 0x18 ;  /* 0x0000000425047291 */ /* 0x000fe2000f8ec0ff */
[----:B------:R-:W-:Y:S02]  /*2c00*/  UMOV UR5, 0x400 ;  /* 0x0000040000057882 */ /* 0x000fe40000000000 */
[----:B------:R-:W-:-:S06]  /*2c10*/  ULEA UR37, UR37, UR5, 0x18 ;  /* 0x0000000525257291 */ /* 0x000fcc000f8ec0ff */
[----:B------:R-:W1:Y:S02]  /*2c20*/  LDS.U8 R0, [UR4+0x1c] ;  /* 0x00001c04ff007984 */ /* 0x000e640008000000 */
[----:B-1----:R-:W-:-:S13]  /*2c30*/  ISETP.NE.AND P0, PT, R0, RZ, PT ;  /* 0x000000ff0000720c */ /* 0x002fda0003f05270 */
[----:B------:R-:W-:Y:S05]  /*2c40*/  @P0 BRA `(.L_x_49) ;  /* 0x0000000000580947 */ /* 0x000fea0003800000 */
[----:B------:R-:W-:-:S13]  /*2c50*/  ELECT P0, URZ, PT ;  /* 0x0000000000ff782f */ /* 0x000fda0003800000 */
[----:B------:R-:W-:Y:S05]  /*2c60*/  @!P0 BRA `(.L_x_50) ;  /* 0x0000000000608947 */ /* 0x000fea0003800000 */
[----:B------:R-:W-:Y:S01]  /*2c70*/  UMOV UR5, 0x10 ;  /* 0x0000001000057882 */ /* 0x000fe20000000000 */
[----:B------:R-:W-:Y:S01]  /*2c80*/  HFMA2 R0, -RZ, RZ, 0, 5.9604644775390625e-08 ;  /* 0x00000001ff007431 */ /* 0x000fe200000001ff */
[----:B------:R-:W-:-:S03]  /*2c90*/  MOV R2, 0xffff ;  /* 0x0000ffff00027802 */ /* 0x000fc60000000f00 */
[----:B------:R-:W-:Y:S04]  /*2ca0*/  DEPBAR.LE SB1, 0x36 ;  /* 0x00009d800000791a */ /* 0x000fe80000000000 */
[----:B------:R-:W1:Y:S02]  /*2cb0*/  UTCATOMSWS.FIND_AND_SET.ALIGN UP0, UR5, UR5 ;  /* 0x00000005000575e3 */ /* 0x000e640008000800 */
[----:B-1----:R-:W-:Y:S01]  /*2cc0*/  MOV R3, UR5 ;  /* 0x0000000500037c02 */ /* 0x002fe20008000f00 */
[----:B------:R-:W-:Y:S06]  /*2cd0*/  BRA.U UP0, `(.L_x_51) ;  /* 0x0000000100187547 */ /* 0x000fec000b800000 */
.L_x_52:
[----:B------:R-:W-:Y:S05]  /*2ce0*/  NANOSLEEP 0x64 ;  /* 0x000000640000795d */ /* 0x000fea0003800000 */
[----:B------:R-:W-:-:S05]  /*2cf0*/  UMOV UR5, 0x10 ;  /* 0x0000001000057882 */ /* 0x000fca0000000000 */
[----:B------:R-:W-:Y:S04]  /*2d00*/  DEPBAR.LE SB1, 0x36 ;  /* 0x00009d800000791a */ /* 0x000fe80000000000 */
[----:B------:R-:W1:Y:S02]  /*2d10*/  UTCATOMSWS.FIND_AND_SET.ALIGN UP0, UR5, UR5 ;  /* 0x00000005000575e3 */ /* 0x000e640008000800 */
[----:B-1----:R-:W-:Y:S01]  /*2d20*/  MOV R3, UR5 ;  /* 0x0000000500037c02 */ /* 0x002fe20008000f00 */
[----:B------:R-:W-:Y:S05]  /*2d30*/  BRA.U !UP0, `(.L_x_52) ;  /* 0xfffffffd08e87547 */ /* 0x000fea000b83ffff */
.L_x_51:
[-C--:B------:R-:W-:Y:S02]  /*2d40*/  SHF.L.U32 R2, R2, R3.reuse, RZ ;  /* 0x0000000302027219 */ /* 0x080fe400000006ff */
[----:B------:R-:W-:Y:S01]  /*2d50*/  SHF.L.U32 R0, R0, R3, RZ ;  /* 0x0000000300007219 */ /* 0x000fe200000006ff */
[----:B------:R-:W-:Y:S02]  /*2d60*/  IMAD.SHL.U32 R3, R3, 0x20, RZ ;  /* 0x0000002003037824 */ /* 0x000fe400078e00ff */
[----:B------:R1:W-:Y:S04]  /*2d70*/  ATOMS.OR RZ, [UR4+0x14], R2 ;  /* 0x00001402ffff798c */ /* 0x0003e8000b000004 */
[----:B------:R1:W-:Y:S04]  /*2d80*/  ATOMS.OR RZ, [UR4+0x18], R0 ;  /* 0x00001800ffff798c */ /* 0x0003e8000b000004 */
[----:B------:R1:W-:Y:S01]  /*2d90*/  STS [UR37+0x130], R3 ;  /* 0x00013003ff007988 */ /* 0x0003e20008000825 */
[----:B------:R-:W-:Y:S05]  /*2da0*/  BRA `(.L_x_50) ;  /* 0x0000000000107947 */ /* 0x000fea0003800000 */
.L_x_49:
[----:B------:R-:W-:Y:S02]  /*2db0*/  MOV R0, 0xffffffff ;  /* 0xffffffff00007802 */ /* 0x000fe40000000f00 */
[----:B------:R-:W-:-:S03]  /*2dc0*/  MOV R2, 0x2df0 ;  /* 0x00002df000027802 */ /* 0x000fc60000000f00 */
[----:B------:R1:W-:Y:S04]  /*2dd0*/  STS [UR37+0x130], R0 ;  /* 0x00013000ff007988 */ /* 0x0003e80008000825 */
[----:B-1-3-5:R-:W-:Y:S05]  /*2de0*/  CALL.REL.NOINC `($__internal_1_$__cuda_sm10x_tcgen05_guardrail_trap_phase_invalid_during_alloc) ;  /* 0x0000005000ec7944 */ /* 0x02afea0003c00000 */
.L_x_50:
[----:B------:R-:W-:Y:S05]  /*2df0*/  WARPSYNC.ALL ;  /* 0x0000000000007948 */ /* 0x000fea0003800000 */
[----:B------:R-:W2:Y:S01]  /*2e00*/  S2UR UR5, SR_CgaCtaId ;  /* 0x00000000000579c3 */ /* 0x000ea20000008800 */
[----:B------:R-:W-:Y:S01]  /*2e10*/  UMOV UR4, 0x400 ;  /* 0x0000040000047882 */ /* 0x000fe20000000000 */
[----:B------:R-:W-:-:S06]  /*2e20*/  NOP ;  /* 0x0000000000007918 */ /* 0x000fcc0000000000 */
[----:B------:R-:W-:Y:S06]  /*2e30*/  BAR.ARV 0x6, 0xa0 ;  /* 0x0182800000007b1d */ /* 0x000fec0000002000 */
[----:B------:R-:W4:Y:S01]  /*2e40*/  LDCU UR7, c[0x0][0x38c] ;  /* 0x00007180ff0777ac */ /* 0x000f220008000800 */
[----:B------:R-:W-:Y:S01]  /*2e50*/  IMAD.MOV.U32 R11, RZ, RZ, 0x1 ;  /* 0x00000001ff0b7424 */ /* 0x000fe200078e00ff */
[----:B------:R-:W-:Y:S01]  /*2e60*/  CS2R R8, SRZ ;  /* 0x0000000000087805 */ /* 0x000fe2000001ff00 */
[----:B------:R-:W-:Y:S01]  /*2e70*/  IMAD.MOV.U32 R10, RZ, RZ, RZ ;  /* 0x000000ffff0a7224 */ /* 0x000fe200078e00ff */
[----:B------:R-:W3:Y:S01]  /*2e80*/  LDCU UR6, c[0x0][0x38c] ;  /* 0x00007180ff0677ac */ /* 0x000ee20008000800 */
[----:B------:R-:W-:Y:S01]  /*2e90*/  UMOV UR15, URZ ;  /* 0x000000ff000f7c82 */ /* 0x000fe20008000000 */
[----:B------:R-:W-:Y:S01]  /*2ea0*/  UMOV UR14, URZ ;  /* 0x000000ff000e7c82 */ /* 0x000fe20008000000 */
[----:B--2---:R-:W-:Y:S01]  /*2eb0*/  ULEA UR5, UR5, UR4, 0x18 ;  /* 0x0000000405057291 */ /* 0x004fe2000f8ec0ff */
[----:B------:R-:W-:Y:S01]  /*2ec0*/  UMOV UR32, 0x0 ;  /* 0x0000000000207882 */ /* 0x000fe20000000000 */
[----:B------:R-:W-:-:S02]  /*2ed0*/  UMOV UR33, 0x8100490 ;  /* 0x0810049000217882 */ /* 0x000fc40000000000 */
[----:B------:R-:W-:Y:S02]  /*2ee0*/  UIADD3 UR9, UPT, UPT, UR5, 0x6400, URZ ;  /* 0x0000640005097890 */ /* 0x000fe4000fffe0ff */
[----:B------:R-:W-:Y:S02]  /*2ef0*/  UIADD3 UR10, UPT, UPT, UR5, 0x26400, URZ ;  /* 0x00026400050a7890 */ /* 0x000fe4000fffe0ff */
[----:B----4-:R-:W-:Y:S01]  /*2f00*/  UIADD3 UR7, UPT, UPT, UR7, 0x7f, URZ ;  /* 0x0000007f07077890 */ /* 0x010fe2000fffe0ff */
[----:B-1----:R-:W1:Y:S01]  /*2f10*/  LDS R0, [UR5+0x130] ;  /* 0x00013005ff007984 */ /* 0x002e620008000800 */
[----:B------:R-:W-:Y:S02]  /*2f20*/  USHF.R.U32.HI UR9, URZ, 0x4, UR9 ;  /* 0x00000004ff097899 */ /* 0x000fe40008011609 */
[----:B------:R-:W-:Y:S02]  /*2f30*/  USHF.R.S32.HI UR4, URZ, 0x1f, UR7 ;  /* 0x0000001fff047899 */ /* 0x000fe40008011407 */
[----:B------:R-:W-:-:S02]  /*2f40*/  USHF.R.U32.HI UR10, URZ, 0x4, UR10 ;  /* 0x00000004ff0a7899 */ /* 0x000fc4000801160a */
[----:B------:R-:W-:Y:S02]  /*2f50*/  ULEA.HI UR4, UR4, UR7, URZ, 0x7 ;  /* 0x0000000704047291 */ /* 0x000fe4000f8f38ff */
[----:B------:R-:W-:Y:S02]  /*2f60*/  ULOP3.LUT UR9, UR9, 0x3fff, URZ, 0xc0, !UPT ;  /* 0x00003fff09097892 */ /* 0x000fe4000f8ec0ff */
[----:B------:R-:W-:Y:S02]  /*2f70*/  USHF.R.S32.HI UR4, URZ, 0x7, UR4 ;  /* 0x00000007ff047899 */ /* 0x000fe40008011404 */
[----:B------:R-:W-:Y:S02]  /*2f80*/  ULOP3.LUT UR10, UR10, 0x3fff, URZ, 0xc0, !UPT ;  /* 0x00003fff0a0a7892 */ /* 0x000fe4000f8ec0ff */
[----:B------:R-:W-:Y:S01]  /*2f90*/  UISETP.LT.AND UP0, UPT, UR4, 0x1, UPT ;  /* 0x000000010400788c */ /* 0x000fe2000bf01270 */
[----:B------:R-:W-:Y:S01]  /*2fa0*/  UMOV UR30, 0x0 ;  /* 0x00000000001e7882 */ /* 0x000fe20000000000 */
[----:B------:R-:W-:-:S02]  /*2fb0*/  UMOV UR31, 0x8100490 ;  /* 0x08100490001f7882 */ /* 0x000fc40000000000 */
[----:B------:R-:W-:Y:S01]  /*2fc0*/  USEL UR8, UR4, 0x1, !UP0 ;  /* 0x0000000104087887 */ /* 0x000fe2000c000000 */
[----:B------:R-:W-:Y:S01]  /*2fd0*/  UMOV UR28, 0x0 ;  /* 0x00000000001c7882 */ /* 0x000fe20000000000 */
[----:B------:R-:W-:Y:S01]  /*2fe0*/  UMOV UR29, 0x8100490 ;  /* 0x08100490001d7882 */ /* 0x000fe20000000000 */
[----:B------:R-:W-:Y:S01]  /*2ff0*/  UMOV UR26, 0x0 ;  /* 0x00000000001a7882 */ /* 0x000fe20000000000 */
[----:B------:R-:W-:Y:S01]  /*3000*/  UMOV UR27, 0x8100490 ;  /* 0x08100490001b7882 */ /* 0x000fe20000000000 */
[----:B------:R-:W-:Y:S01]  /*3010*/  UMOV UR24, 0x0 ;  /* 0x0000000000187882 */ /* 0x000fe20000000000 */
[----:B------:R-:W-:Y:S01]  /*3020*/  UMOV UR25, 0x8100490 ;  /* 0x0810049000197882 */ /* 0x000fe20000000000 */
[----:B------:R-:W-:Y:S01]  /*3030*/  UMOV UR22, 0x0 ;  /* 0x0000000000167882 */ /* 0x000fe20000000000 */
[----:B------:R-:W-:Y:S01]  /*3040*/  UMOV UR23, 0x8100490 ;  /* 0x0810049000177882 */ /* 0x000fe20000000000 */
[----:B------:R-:W-:Y:S02]  /*3050*/  ULOP3.LUT UR9, UR9, 0x10000, URZ, 0xfc, !UPT ;  /* 0x0001000009097892 */ /* 0x000fe4000f8efcff */
[----:B------:R-:W-:-:S02]  /*3060*/  ULOP3.LUT UR10, UR10, 0x10000, URZ, 0xfc, !UPT ;  /* 0x000100000a0a7892 */ /* 0x000fc4000f8efcff */
[----:B------:R-:W-:Y:S02]  /*3070*/  UIADD3 UR8, UPT, UPT, -UR8, URZ, URZ ;  /* 0x000000ff08087290 */ /* 0x000fe4000fffe1ff */
[----:B---3--:R-:W-:Y:S01]  /*3080*/  UISETP.GE.AND UP3, UPT, UR6, 0x1, UPT ;  /* 0x000000010600788c */ /* 0x008fe2000bf66270 */
[----:B------:R-:W-:Y:S01]  /*3090*/  UMOV UR20, 0x0 ;  /* 0x0000000000147882 */ /* 0x000fe20000000000 */
[----:B------:R-:W-:Y:S01]  /*30a0*/  UMOV UR21, 0x8100490 ;  /* 0x0810049000157882 */ /* 0x000fe20000000000 */
[----:B------:R-:W-:Y:S01]  /*30b0*/  UMOV UR18, 0x0 ;  /* 0x0000000000127882 */ /* 0x000fe20000000000 */
[----:B-1----:R-:W-:Y:S01]  /*30c0*/  R2UR UR16, R0 ;  /* 0x00000000001072ca */ /* 0x002fe200000e0000 */
[----:B------:R-:W-:-:S14]  /*30d0*/  UMOV UR19, 0x8100490 ;  /* 0x0810049000137882 */ /* 0x000fdc0000000000 */
.L_x_59:
[----:B------:R-:W-:Y:S02]  /*30e0*/  LEA R0, R10, UR5, 0x3 ;  /* 0x000000050a007c11 */ /* 0x000fe4000f8e18ff */
[----:B------:R-:W-:Y:S02]  /*30f0*/  SHF.L.U32 R2, R9, 0x1f, RZ ;  /* 0x0000001f09027819 */ /* 0x000fe400000006ff */
[----:B------:R-:W-:Y:S01]  /*3100*/  PLOP3.LUT P0, PT, PT, PT, UP3, 0x80, 0x8 ;  /* 0x000000000008781c */ /* 0x000fe20003f0f038 */
[----:B------:R-:W-:Y:S01]  /*3110*/  VIADD R3, R0, 0x90 ;  /* 0x0000009000037836 */ /* 0x000fe20000000000 */
[----:B-1----:R-:W1:Y:S02]  /*3120*/  SYNCS.PHASECHK.TRANS64.TRYWAIT P1, [R0+URZ+0x80], R2 ;  /* 0x00008002000075a7 */ /* 0x002e6400080211ff */
[----:B-1-3--:R-:W-:Y:S09]  /*3130*/  @!P1 BRA `(.L_x_53) ;  /* 0x00000048008c9947 */ /* 0x00aff20003800000 */
.L_x_130:
[----:B------:R-:W-:Y:S01]  /*3140*/  LEA R4, R10, UR5, 0x4 ;  /* 0x000000050a047c11 */ /* 0x000fe2000f8e20ff */
[----:B------:R-:W-:Y:S01]  /*3150*/  @UP3 ULEA UR7, UR14, UR5, 0x3 ;  /* 0x000000050e073291 */ /* 0x000fe2000f8e18ff */
[----:B------:R-:W-:Y:S01]  /*3160*/  PLOP3.LUT P2, PT, PT, PT, PT, 0x80, 0x8 ;  /* 0x000000000008781c */ /* 0x000fe20003f4f070 */
[----:B------:R-:W-:Y:S01]  /*3170*/  ULEA UR6, UR15, UR5, 0x3 ;  /* 0x000000050f067291 */ /* 0x000fe2000f8e18ff */
[----:B------:R-:W-:Y:S02]  /*3180*/  PRMT R3, RZ, 0x654, R3 ;  /* 0x00000654ff037816 */ /* 0x000fe40000000003 */
[----:B------:R-:W2:Y:S01]  /*3190*/  LDS.128 R4, [R4+0x110] ;  /* 0x0001100004047984 */ /* 0x000ea20000000c00 */
[----:B-1----:R-:W-:Y:S02]  /*31a0*/  @P0 SHF.L.U32 R2, R8, 0x1f, RZ ;  /* 0x0000001f08020819 */ /* 0x002fe400000006ff */
[----:B------:R-:W-:Y:S01]  /*31b0*/  SHF.L.U32 R0, R11, 0x1f, RZ ;  /* 0x0000001f0b007819 */ /* 0x000fe200000006ff */
[----:B------:R-:W-:Y:S01]  /*31c0*/  @!PT LDS RZ, [RZ] ;  /* 0x00000000fffff984 */ /* 0x000fe20000000800 */
[----:B------:R-:W-:Y:S01]  /*31d0*/  @!PT LDS RZ, [RZ] ;  /* 0x00000000fffff984 */ /* 0x000fe20000000800 */
[----:B------:R-:W-:Y:S01]  /*31e0*/  @!PT LDS RZ, [RZ] ;  /* 0x00000000fffff984 */ /* 0x000fe20000000800 */
[----:B------:R-:W-:Y:S01]  /*31f0*/  @!PT LDS RZ, [RZ] ;  /* 0x00000000fffff984 */ /* 0x000fe20000000800 */
[----:B------:R1:W-:Y:S06]  /*3200*/  MEMBAR.ALL.CTA ;  /* 0x0000000000007992 */ /* 0x0003ec0000008000 */
[----:B-1----:R-:W1:Y:S02]  /*3210*/  FENCE.VIEW.ASYNC.S ;  /* 0x00000000000073c6 */ /* 0x002e640000000000 */
[----:B-1----:R1:W-:Y:S01]  /*3220*/  SYNCS.ARRIVE.TRANS64.RED.A1T0 RZ, [R3+URZ], RZ ;  /* 0x000000ff03ff79a7 */ /* 0x0023e200081004ff */
[----:B------:R1:W3:Y:S01]  /*3230*/  @P0 SYNCS.PHASECHK.TRANS64.TRYWAIT P2, [UR7], R2 ;  /* 0x00000002ff0005a7 */ /* 0x0002e20008041107 */
[----:B------:R-:W-:Y:S01]  /*3240*/  ULEA UR7, UR15, UR16, 0x6 ;  /* 0x000000100f077291 */ /* 0x000fe2000f8e30ff */
[----:B--2---:R-:W-:Y:S01]  /*3250*/  LOP3.LUT P1, RZ, R6, 0x1, RZ, 0xc0, !PT ;  /* 0x0000000106ff7812 */ /* 0x004fe2000782c0ff */
[----:B------:R-:W2:Y:S02]  /*3260*/  SYNCS.PHASECHK.TRANS64.TRYWAIT P0, [UR6+0xc0], R0 ;  /* 0x0000c000ff0075a7 */ /* 0x000ea40008001106 */
[----:B-123--:R-:W-:Y:S10]  /*3270*/  @!P0 BRA `(.L_x_54) ;  /* 0x0000004800508947 */ /* 0x00eff40003800000 */
.L_x_132:
[----:B------:R-:W-:Y:S01]  /*3280*/  IADD3 R10, PT, PT, R10, 0x1, RZ ;  /* 0x000000010a0a7810 */ /* 0x000fe20007ffe0ff */
[----:B------:R-:W-:Y:S06]  /*3290*/  BRA.U !UP3, `(.L_x_55) ;  /* 0x000000050b107547 */ /* 0x000fec000b800000 */
[----:B------:R-:W-:Y:S01]  /*32a0*/  UPLOP3.LUT UP4, UPT, UPT, UPT, UPT, 0x40, 0x4 ;  /* 0x000000000004789c */ /* 0x000fe20003f8e870 */
[----:B------:R-:W-:Y:S01]  /*32b0*/  UMOV UR13, UR8 ;  /* 0x00000008000d7c82 */ /* 0x000fe20008000000 */
[----:B------:R-:W-:Y:S01]  /*32c0*/  UMOV UR12, UR4 ;  /* 0x00000004000c7c82 */ /* 0x000fe20008000000 */
[----:B------:R-:W-:-:S08]  /*32d0*/  UMOV UR17, UR14 ;  /* 0x0000000e00117c82 */ /* 0x000fd00008000000 */
.L_x_58:
[----:B------:R-:W-:Y:S02]  /*32e0*/  UIADD3 UR13, UPT, UPT, UR13, 0x1, URZ ;  /* 0x000000010d0d7890 */ /* 0x000fe4000fffe0ff */
[----:B--2---:R-:W-:Y:S02]  /*32f0*/  ULEA UR11, UR17, UR5, 0x3 ;  /* 0x00000005110b7291 */ /* 0x004fe4000f8e18ff */
[----:B------:R-:W-:Y:S01]  /*3300*/  UISETP.NE.AND UP0, UPT, UR13, URZ, UPT ;  /* 0x000000ff0d00728c */ /* 0x000fe2000bf05270 */
[----:B---3--:R-:W-:Y:S10]  /*3310*/  @P2 BRA `(.L_x_56) ;  /* 0x00000000000c2947 */ /* 0x008ff40003800000 */
[----:B-1----:R-:W-:Y:S04]  /*3320*/  SHF.L.U32 R2, R8, 0x1f, RZ ;  /* 0x0000001f08027819 */ /* 0x002fe800000006ff */
[----:B------:R-:W1:Y:S02]  /*3330*/  SYNCS.PHASECHK.TRANS64.TRYWAIT P0, [UR11], R2 ;  /* 0x00000002ff0075a7 */ /* 0x000e64000800110b */
[----:B-1----:R-:W-:Y:S05]  /*3340*/  @!P0 BRA `(.L_x_57) ;  /* 0x0000004800348947 */ /* 0x002fea0003800000 */
.L_x_56:
[----:B------:R-:W-:Y:S01]  /*3350*/  UISETP.NE.AND UP1, UPT, UR12, 0x1, UPT ;  /* 0x000000010c00788c */ /* 0x000fe2000bf25270 */
[----:B------:R-:W-:Y:S01]  /*3360*/  PLOP3.LUT P2, PT, PT, PT, PT, 0x80, 0x8 ;  /* 0x000000000008781c */ /* 0x000fe20003f4f070 */
[----:B------:R-:W-:Y:S02]  /*3370*/  UIADD3 UR14, UPT, UPT, UR17, 0x1, URZ ;  /* 0x00000001110e7890 */ /* 0x000fe4000fffe0ff */
[----:B------:R-:W-:Y:S02]  /*3380*/  ULEA UR64, UR17, UR10, 0xa ;  /* 0x0000000a11407291 */ /* 0x000fe4000f8e50ff */
[----:B------:R-:W-:Y:S01]  /*3390*/  UISETP.NE.AND UP2, UPT, UR14, 0x4, UPT ;  /* 0x000000040e00788c */ /* 0x000fe2000bf45270 */
[----:B------:R-:W-:Y:S01]  /*33a0*/  PLOP3.LUT P0, PT, PT, PT, UP1, 0x80, 0x8 ;  /* 0x000000000008781c */ /* 0x000fe20003f0f018 */
[----:B------:R-:W-:Y:S02]  /*33b0*/  ULEA UR62, UR17, UR9, 0xb ;  /* 0x00000009113e7291 */ /* 0x000fe4000f8e58ff */
[----:B------:R-:W-:Y:S02]  /*33c0*/  USEL UR35, URZ, 0x1, UP2 ;  /* 0x00000001ff237887 */ /* 0x000fe40009000000 */
[----:B------:R-:W-:Y:S02]  /*33d0*/  USEL UR14, UR14, URZ, UP2 ;  /* 0x000000ff0e0e7287 */ /* 0x000fe40009000000 */
[----:B------:R-:W-:Y:S02]  /*33e0*/  UIADD3 UR60, UPT, UPT, UR64, 0x2, URZ ;  /* 0x00000002403c7890 */ /* 0x000fe4000fffe0ff */
[----:B------:R-:W-:Y:S01]  /*33f0*/  @UP1 ULEA UR34, UR14, UR5, 0x3 ;  /* 0x000000050e221291 */ /* 0x000fe2000f8e18ff */
[----:B------:R-:W-:Y:S01]  /*3400*/  LOP3.LUT R8, R8, UR35, RZ, 0x3c, !PT ;  /* 0x0000002308087c12 */ /* 0x000fe2000f8e3cff */
[----:B------:R-:W-:Y:S02]  /*3410*/  UIADD3 UR58, UPT, UPT, UR62, 0x2, URZ ;  /* 0x000000023e3a7890 */ /* 0x000fe4000fffe0ff */
[----:B------:R-:W-:Y:S01]  /*3420*/  UIADD3 UR56, UPT, UPT, UR64, 0x4, URZ ;  /* 0x0000000440387890 */ /* 0x000fe2000fffe0ff */
[----:B-1----:R-:W-:Y:S01]  /*3430*/  @P0 SHF.L.U32 R0, R8, 0x1f, RZ ;  /* 0x0000001f08000819 */ /* 0x002fe200000006ff */
[----:B------:R-:W-:Y:S02]  /*3440*/  UIADD3 UR54, UPT, UPT, UR62, 0x4, URZ ;  /* 0x000000043e367890 */ /* 0x000fe4000fffe0ff */
[----:B------:R-:W-:Y:S01]  /*3450*/  UIADD3 UR52, UPT, UPT, UR64, 0x6, URZ ;  /* 0x0000000640347890 */ /* 0x000fe2000fffe0ff */
[----:B------:R2:W3:Y:S01]  /*3460*/  @P0 SYNCS.PHASECHK.TRANS64.TRYWAIT P2, [UR34], R0 ;  /* 0x00000000ff0005a7 */ /* 0x0004e20008041122 */
[----:B------:R-:W-:Y:S02]  /*3470*/  UIADD3 UR50, UPT, UPT, UR62, 0x6, URZ ;  /* 0x000000063e327890 */ /* 0x000fe4000fffe0ff */
        /* <DEDUP_REMOVED lines=9> */
[----:B------:R-:W-:Y:S01]  /*3510*/  UIADD3 UR12, UPT, UPT, UR12, -0x1, URZ ;  /* 0xffffffff0c0c7890 */ /* 0x000fe2000fffe0ff */
[----:B------:R-:W-:Y:S01]  /*3520*/  UMOV UR65, 0x40004040 ;  /* 0x4000404000417882 */ /* 0x000fe20000000000 */
[----:B------:R-:W-:Y:S01]  /*3530*/  UMOV UR63, 0x40004040 ;  /* 0x40004040003f7882 */ /* 0x000fe20000000000 */
[----:B------:R-:W-:Y:S01]  /*3540*/  UMOV UR61, 0x40004040 ;  /* 0x40004040003d7882 */ /* 0x000fe20000000000 */
[----:B------:R2:W-:Y:S01]  /*3550*/  UTCHMMA gdesc[UR62], gdesc[UR64], tmem[UR7], tmem[UR32], idesc[UR33], UP4 ;  /* 0x00ff20403e0075ea */ /* 0x0005e2000a000007 */
[----:B------:R-:W-:Y:S01]  /*3560*/  UPLOP3.LUT UP4, UPT, UPT, UPT, UPT, 0x80, 0x8 ;  /* 0x000000000008789c */ /* 0x000fe20003f8f070 */
[----:B------:R-:W-:Y:S01]  /*3570*/  UMOV UR59, 0x40004040 ;  /* 0x40004040003b7882 */ /* 0x000fe20000000000 */
[----:B------:R-:W-:Y:S01]  /*3580*/  UMOV UR57, 0x40004040 ;  /* 0x4000404000397882 */ /* 0x000fe20000000000 */
[----:B------:R2:W-:Y:S01]  /*3590*/  UTCHMMA gdesc[UR58], gdesc[UR60], tmem[UR7], tmem[UR30], idesc[UR31], UPT ;  /* 0x00ff1e3c3a0075ea */ /* 0x0005e2000b800007 */
        /* <DEDUP_REMOVED lines=14> */
[----:B------:R-:W-:Y:S01]  /*3680*/  UMOV UR35, 0x40004040 ;  /* 0x4000404000237882 */ /* 0x000fe20000000000 */
[----:B------:R2:W-:Y:S01]  /*3690*/  UTCHMMA gdesc[UR38], gdesc[UR40], tmem[UR7], tmem[UR20], idesc[UR21], UPT ;  /* 0x00ff1428260075ea */ /* 0x0005e2000b800007 */
[----:B------:R2:W-:Y:S01]  /*36a0*/  UTCHMMA gdesc[UR34], gdesc[UR36], tmem[UR7], tmem[UR18], idesc[UR19], UPT ;  /* 0x00ff1224220075ea */ /* 0x0005e2000b800007 */
[----:B------:R2:W-:Y:S01]  /*36b0*/  UTCBAR [UR11], URZ ;  /* 0x000000ff0b0073e9 */ /* 0x0005e200080000ff */
[----:B------:R-:W-:Y:S01]  /*36c0*/  UMOV UR17, UR14 ;  /* 0x0000000e00117c82 */ /* 0x000fe20008000000 */
[----:B------:R-:W-:Y:S05]  /*36d0*/  BRA.U UP0, `(.L_x_58) ;  /* 0xfffffffd00007547 */ /* 0x000fea000b83ffff */
.L_x_55:
[----:B------:R-:W-:Y:S01]  /*36e0*/  UIADD3 UR15, UPT, UPT, UR15, 0x1, URZ ;  /* 0x000000010f0f7890 */ /* 0x000fe2000fffe0ff */
[C---:B------:R-:W-:Y:S01]  /*36f0*/  ISETP.NE.AND P0, PT, R10.reuse, 0x2, PT ;  /* 0x000000020a00780c */ /* 0x040fe20003f05270 */
[----:B--2---:R-:W-:Y:S02]  /*3700*/  UIADD3 UR7, UPT, UPT, UR6, 0xa0, URZ ;  /* 0x000000a006077890 */ /* 0x004fe4000fffe0ff */
[----:B------:R-:W-:Y:S01]  /*3710*/  UISETP.NE.AND UP0, UPT, UR15, 0x4, UPT ;  /* 0x000000040f00788c */ /* 0x000fe2000bf05270 */
[----:B-1----:R-:W-:Y:S02]  /*3720*/  SEL R0, RZ, 0x1, P0 ;  /* 0x00000001ff007807 */ /* 0x002fe40000000000 */
[----:B------:R-:W-:Y:S01]  /*3730*/  SEL R10, R10, RZ, P0 ;  /* 0x000000ff0a0a7207 */ /* 0x000fe20000000000 */
[----:B------:R-:W-:Y:S01]  /*3740*/  USEL UR6, URZ, 0x1, UP0 ;  /* 0x00000001ff067887 */ /* 0x000fe20008000000 */
[----:B------:R-:W-:Y:S01]  /*3750*/  LOP3.LUT R9, R9, R0, RZ, 0x3c, !PT ;  /* 0x0000000009097212 */ /* 0x000fe200078e3cff */
[----:B------:R-:W-:Y:S01]  /*3760*/  USEL UR15, UR15, URZ, UP0 ;  /* 0x000000ff0f0f7287 */ /* 0x000fe20008000000 */
[----:B------:R1:W-:Y:S03]  /*3770*/  UTCBAR [UR7], URZ ;  /* 0x000000ff070073e9 */ /* 0x0003e600080000ff */
[----:B------:R-:W-:Y:S01]  /*3780*/  LOP3.LUT R11, R11, UR6, RZ, 0x3c, !PT ;  /* 0x000000060b0b7c12 */ /* 0x000fe2000f8e3cff */
[----:B------:R-:W-:Y:S07]  /*3790*/  @P1 BRA `(.L_x_59) ;  /* 0xfffffff800501947 */ /* 0x000fee000383ffff */
[----:B------:R-:W2:Y:S01]  /*37a0*/  S2UR UR4, SR_CgaCtaId ;  /* 0x00000000000479c3 */ /* 0x000ea20000008800 */
[----:B------:R-:W-:Y:S01]  /*37b0*/  ELECT P0, URZ, PT ;  /* 0x0000000000ff782f */ /* 0x000fe20003800000 */
[----:B------:R-:W-:Y:S01]  /*37c0*/  IMAD.MOV.U32 R0, RZ, RZ, 0x1 ;  /* 0x00000001ff007424 */ /* 0x000fe200078e00ff */
[----:B------:R-:W-:Y:S01]  /*37d0*/  UIADD3 UR5, UPT, UPT, UR5, 0xc0, URZ ;  /* 0x000000c005057890 */ /* 0x000fe2000fffe0ff */
[----:B------:R-:W-:Y:S01]  /*37e0*/  SHF.L.U32 R2, R11, 0x1f, RZ ;  /* 0x0000001f0b027819 */ /* 0x000fe200000006ff */
[----:B------:R-:W-:-:S03]  /*37f0*/  UMOV UR6, 0x40 ;  /* 0x0000004000067882 */ /* 0x000fc60000000000 */
[----:B------:R-:W-:Y:S01]  /*3800*/  UVIRTCOUNT.DEALLOC.SMPOOL 0x80 ;  /* 0x000000800000784c */ /* 0x000fe20000000000 */
[----:B--2---:R-:W-:Y:S02]  /*3810*/  ULEA UR4, UR4, UR6, 0x18 ;  /* 0x0000000604047291 */ /* 0x004fe4000f8ec0ff */
[----:B------:R-:W-:-:S07]  /*3820*/  ULEA UR6, UR15, UR5, 0x3 ;  /* 0x000000050f067291 */ /* 0x000fce000f8e18ff */
[----:B------:R2:W-:Y:S02]  /*3830*/  @P0 STS.U8 [UR4+0x1c], R0 ;  /* 0x00001c00ff000988 */ /* 0x0005e40008000004 */
[----:B------:R-:W4:Y:S02]  /*3840*/  SYNCS.PHASECHK.TRANS64.TRYWAIT P0, [UR6], R2 ;  /* 0x00000002ff0075a7 */ /* 0x000f240008001106 */
[----:B--2-4-:R-:W-:Y:S05]  /*3850*/  @!P0 BRA `(.L_x_60) ;  /* 0x0000004400088947 */ /* 0x014fea0003800000 */
.L_x_135:
[----:B-1----:R-:W-:-:S04]  /*3860*/  UIADD3 UR7, UPT, UPT, UR15, 0x1, URZ ;  /* 0x000000010f077890 */ /* 0x002fc8000fffe0ff */
[----:B------:R-:W-:-:S04]  /*3870*/  UISETP.NE.AND UP0, UPT, UR7, 0x4, UPT ;  /* 0x000000040700788c */ /* 0x000fc8000bf05270 */
[----:B------:R-:W-:Y:S02]  /*3880*/  USEL UR8, URZ, 0x1, UP0 ;  /* 0x00000001ff087887 */ /* 0x000fe40008000000 */
[----:B------:R-:W-:-:S04]  /*3890*/  USEL UR7, UR7, URZ, UP0 ;  /* 0x000000ff07077287 */ /* 0x000fc80008000000 */
[----:B------:R-:W-:Y:S01]  /*38a0*/  ULEA UR6, UR7, UR5, 0x3 ;  /* 0x0000000507067291 */ /* 0x000fe2000f8e18ff */
[----:B--2---:R-:W-:-:S04]  /*38b0*/  LOP3.LUT R2, R11, UR8, RZ, 0x3c, !PT ;  /* 0x000000080b027c12 */ /* 0x004fc8000f8e3cff */
[----:B------:R-:W-:-:S04]  /*38c0*/  SHF.L.U32 R3, R2, 0x1f, RZ ;  /* 0x0000001f02037819 */ /* 0x000fc800000006ff */
[----:B------:R-:W1:Y:S02]  /*38d0*/  SYNCS.PHASECHK.TRANS64.TRYWAIT P0, [UR6], R3 ;  /* 0x00000003ff0075a7 */ /* 0x000e640008001106 */
[----:B-1----:R-:W-:Y:S05]  /*38e0*/  @!P0 BRA `(.L_x_61) ;  /* 0x0000004000fc8947 */ /* 0x002fea0003800000 */
.L_x_137:
        /* <DEDUP_REMOVED lines=9> */
.L_x_139:
[----:B------:R-:W-:-:S04]  /*3980*/  UIADD3 UR7, UPT, UPT, UR7, 0x1, URZ ;  /* 0x0000000107077890 */ /* 0x000fc8000fffe0ff */
[----:B------:R-:W-:-:S04]  /*3990*/  UISETP.NE.AND UP0, UPT, UR7, 0x4, UPT ;  /* 0x000000040700788c */ /* 0x000fc8000bf05270 */
[----:B------:R-:W-:Y:S02]  /*39a0*/  USEL UR6, URZ, 0x1, UP0 ;  /* 0x00000001ff067887 */ /* 0x000fe40008000000 */
[----:B------:R-:W-:-:S04]  /*39b0*/  USEL UR7, UR7, URZ, UP0 ;  /* 0x000000ff07077287 */ /* 0x000fc80008000000 */
[----:B------:R-:W-:Y:S01]  /*39c0*/  ULEA UR7, UR7, UR5, 0x3 ;  /* 0x0000000507077291 */ /* 0x000fe2000f8e18ff */
[----:B------:R-:W-:-:S04]  /*39d0*/  LOP3.LUT R2, R2, UR6, RZ, 0x3c, !PT ;  /* 0x0000000602027c12 */ /* 0x000fc8000f8e3cff */
[----:B------:R-:W-:-:S04]  /*39e0*/  SHF.L.U32 R2, R2, 0x1f, RZ ;  /* 0x0000001f02027819 */ /* 0x000fc800000006ff */
[----:B------:R-:W2:Y:S02]  /*39f0*/  SYNCS.PHASECHK.TRANS64.TRYWAIT P0, [UR7], R2 ;  /* 0x00000002ff0075a7 */ /* 0x000ea40008001107 */
[----:B--2---:R-:W-:Y:S05]  /*3a00*/  @!P0 BRA `(.L_x_63) ;  /* 0x0000004000e48947 */ /* 0x004fea0003800000 */
.L_x_141:
[----:B------:R-:W-:Y:S01]  /*3a10*/  NOP ;  /* 0x0000000000007918 */ /* 0x000fe20000000000 */
[----:B-1----:R-:W1:Y:S01]  /*3a20*/  LDS R0, [UR4+0x14] ;  /* 0x00001404ff007984 */ /* 0x002e620008000800 */
[----:B------:R-:W-:Y:S01]  /*3a30*/  ULOP3.LUT UR6, UR16, 0xffff, URZ, 0xc0, !UPT ;  /* 0x0000ffff10067892 */ /* 0x000fe2000f8ec0ff */
[----:B------:R-:W-:Y:S01]  /*3a40*/  UMOV UR8, 0xffff ;  /* 0x0000ffff00087882 */ /* 0x000fe20000000000 */
[----:B------:R-:W-:Y:S02]  /*3a50*/  UMOV UR5, 0x1 ;  /* 0x0000000100057882 */ /* 0x000fe40000000000 */
[----:B------:R-:W-:-:S04]  /*3a60*/  USHF.R.U32.HI UR6, URZ, 0x5, UR6 ;  /* 0x00000005ff067899 */ /* 0x000fc80008011606 */
[----:B------:R-:W-:Y:S02]  /*3a70*/  USHF.L.U32 UR8, UR8, UR6, URZ ;  /* 0x0000000608087299 */ /* 0x000fe400080006ff */
[----:B------:R-:W-:-:S04]  /*3a80*/  USHF.L.U32 UR5, UR5, UR6, URZ ;  /* 0x0000000605057299 */ /* 0x000fc800080006ff */
[----:B-1----:R-:W-:-:S04]  /*3a90*/  LOP3.LUT R0, R0, UR8, RZ, 0xc0, !PT ;  /* 0x0000000800007c12 */ /* 0x002fc8000f8ec0ff */
[----:B------:R-:W-:-:S13]  /*3aa0*/  ISETP.NE.AND P0, PT, R0, UR8, PT ;  /* 0x0000000800007c0c */ /* 0x000fda000bf05270 */
[----:B------:R-:W-:Y:S05]  /*3ab0*/  @P0 BRA `(.L_x_64) ;  /* 0x0000000000580947 */ /* 0x000fea0003800000 */
[----:B------:R-:W1:Y:S02]  /*3ac0*/  LDS R0, [UR4+0x18] ;  /* 0x00001804ff007984 */ /* 0x000e640008000800 */
[----:B-1----:R-:W-:-:S04]  /*3ad0*/  LOP3.LUT R0, R0, UR5, RZ, 0xc0, !PT ;  /* 0x0000000500007c12 */ /* 0x002fc8000f8ec0ff */
[----:B------:R-:W-:-:S13]  /*3ae0*/  ISETP.NE.AND P0, PT, R0, UR5, PT ;  /* 0x0000000500007c0c */ /* 0x000fda000bf05270 */
[----:B------:R-:W-:Y:S05]  /*3af0*/  @P0 BRA `(.L_x_65) ;  /* 0x00000000003c0947 */ /* 0x000fea0003800000 */
[----:B------:R-:W1:Y:S01]  /*3b00*/  S2R R2, SR_LANEID ;  /* 0x0000000000027919 */ /* 0x000e620000000000 */
[----:B------:R-:W-:Y:S01]  /*3b10*/  ULOP3.LUT UR8, URZ, UR8, URZ, 0x33, !UPT ;  /* 0x00000008ff087292 */ /* 0x000fe2000f8e33ff */
[----:B------:R-:W-:Y:S02]  /*3b20*/  VOTEU.ANY UR7, UPT, PT ;  /* 0x0000000000077886 */ /* 0x000fe400038e0100 */
[----:B------:R-:W-:-:S03]  /*3b30*/  UFLO.U32 UR7, UR7 ;  /* 0x00000007000772bd */ /* 0x000fc600080e0000 */
[----:B------:R-:W-:-:S04]  /*3b40*/  IMAD.U32 R0, RZ, RZ, UR8 ;  /* 0x00000008ff007e24 */ /* 0x000fc8000f8e00ff */
[----:B------:R2:W4:Y:S02]  /*3b50*/  REDUX UR6, R0 ;  /* 0x00000000000673c4 */ /* 0x0005240000000000 */
[----:B------:R1:W-:Y:S02]  /*3b60*/  UTCATOMSWS.AND URZ, UR8 ;  /* 0x0000000800ff79e3 */ /* 0x0003e40008000000 */
[----:B-1----:R-:W-:Y:S02]  /*3b70*/  ISETP.EQ.U32.AND P0, PT, R2, UR7, PT ;  /* 0x0000000702007c0c */ /* 0x002fe4000bf02070 */
[----:B--2---:R-:W-:Y:S02]  /*3b80*/  LOP3.LUT R0, RZ, UR5, RZ, 0x33, !PT ;  /* 0x00000005ff007c12 */ /* 0x004fe4000f8e33ff */
[----:B----4-:R-:W-:Y:S02]  /*3b90*/  MOV R2, UR6 ;  /* 0x0000000600027c02 */ /* 0x010fe40008000f00 */
[----:B------:R-:W1:Y:S07]  /*3ba0*/  REDUX UR5, R0 ;  /* 0x00000000000573c4 */ /* 0x000e6e0000000000 */
[----:B------:R2:W-:Y:S01]  /*3bb0*/  @P0 ATOMS.AND RZ, [UR4+0x14], R2 ;  /* 0x00001402ffff098c */ /* 0x0005e2000a800004 */
[----:B-1----:R-:W-:-:S05]  /*3bc0*/  IMAD.U32 R0, RZ, RZ, UR5 ;  /* 0x00000005ff007e24 */ /* 0x002fca000f8e00ff */
[----:B------:R2:W-:Y:S01]  /*3bd0*/  @P0 ATOMS.AND RZ, [UR4+0x18], R0 ;  /* 0x00001800ffff098c */ /* 0x0005e2000a800004 */
[----:B------:R-:W-:Y:S05]  /*3be0*/  BRA `(.L_x_66) ;  /* 0x0000000000147947 */ /* 0x000fea0003800000 */
.L_x_65:
[----:B------:R-:W-:Y:S02]  /*3bf0*/  MOV R2, 0x3c10 ;  /* 0x00003c1000027802 */ /* 0x000fe40000000f00 */
[----:B---3-5:R-:W-:Y:S05]  /*3c00*/  CALL.REL.NOINC `($__internal_0_$__cuda_sm10x_tcgen05_guardrail_trap_col_being_dealloced_not_returned_by_alloc) ;  /* 0x0000004400587944 */ /* 0x028fea0003c00000 */
[----:B------:R-:W-:Y:S05]  /*3c10*/  BRA `(.L_x_66) ;  /* 0x0000000000087947 */ /* 0x000fea0003800000 */
.L_x_64:
[----:B------:R-:W-:Y:S02]  /*3c20*/  MOV R2, 0x3c40 ;  /* 0x00003c4000027802 */ /* 0x000fe40000000f00 */
[----:B---3-5:R-:W-:Y:S05]  /*3c30*/  CALL.REL.NOINC `($__internal_2_$__cuda_sm10x_tcgen05_guardrail_trap_unallocated_columns_being_dealloced) ;  /* 0x0000004400647944 */ /* 0x028fea0003c00000 */
.L_x_66:
[----:B------:R-:W-:Y:S01]  /*3c40*/  NOP ;  /* 0x0000000000007918 */ /* 0x000fe20000000000 */
[----:B------:R-:W-:Y:S05]  /*3c50*/  EXIT ;  /* 0x000000000000794d */ /* 0x000fea0003800000 */
.L_x_48:
[----:B------:R-:W-:-:S09]  /*3c60*/  UISETP.NE.OR UP2, UPT, UR8, 0x3, !UP2 ;  /* 0x000000030800788c */ /* 0x000fd2000d745670 */
[----:B------:R-:W-:Y:S05]  /*3c70*/  BRA.U UP2, `(.L_x_67) ;  /* 0x0000000d02b07547 */ /* 0x000fea000b800000 */
[----:B------:R-:W1:Y:S01]  /*3c80*/  LDC R0, c[0x0][0xb30] ;  /* 0x0002cc00ff007b82 */ /* 0x000e620000000800 */
[----:B------:R-:W2:Y:S01]  /*3c90*/  LDCU.64 UR8, c[0x0][0x888] ;  /* 0x00011100ff0877ac */ /* 0x000ea20008000a00 */
[----:B------:R-:W-:Y:S02]  /*3ca0*/  HFMA2 R27, -RZ, RZ, 0, 0 ;  /* 0x00000000ff1b7431 */ /* 0x000fe400000001ff */
[----:B------:R-:W-:Y:S01]  /*3cb0*/  IMAD.MOV.U32 R29, RZ, RZ, 0x1 ;  /* 0x00000001ff1d7424 */ /* 0x000fe200078e00ff */
[----:B------:R-:W-:Y:S01]  /*3cc0*/  MOV R25, 0x2000 ;  /* 0x0000200000197802 */ /* 0x000fe20000000f00 */
[----:B------:R-:W4:Y:S01]  /*3cd0*/  LDCU.64 UR4, c[0x0][0x890] ;  /* 0x00011200ff0477ac */ /* 0x000f220008000a00 */
[----:B------:R-:W-:Y:S01]  /*3ce0*/  IMAD.MOV.U32 R28, RZ, RZ, RZ ;  /* 0x000000ffff1c7224 */ /* 0x000fe200078e00ff */
[----:B------:R-:W3:Y:S01]  /*3cf0*/  LDC R24, c[0x0][0x370] ;  /* 0x0000dc00ff187b82 */ /* 0x000ee20000000800 */
[----:B------:R-:W-:Y:S01]  /*3d00*/  UMOV UR7, 0x400 ;  /* 0x0000040000077882 */ /* 0x000fe20000000000 */
[----:B------:R-:W-:-:S02]  /*3d10*/  UPLOP3.LUT UP1, UPT, UPT, UPT, UPT, 0x40, 0x4 ;  /* 0x000000000004789c */ /* 0x000fc40003f2e870 */
[----:B------:R-:W-:Y:S01]  /*3d20*/  ULEA UR7, UR37, UR7, 0x18 ;  /* 0x0000000725077291 */ /* 0x000fe2000f8ec0ff */
[----:B------:R-:W-:-:S03]  /*3d30*/  UMOV UR13, URZ ;  /* 0x000000ff000d7c82 */ /* 0x000fc60008000000 */
[----:B------:R-:W3:Y:S01]  /*3d40*/  LDC R3, c[0x0][0xb0c] ;  /* 0x0002c300ff037b82 */ /* 0x000ee20000000800 */
[----:B--2---:R-:W-:Y:S02]  /*3d50*/  UISETP.NE.U32.AND UP3, UPT, UR8, URZ, UPT ;  /* 0x000000ff0800728c */ /* 0x004fe4000bf65070 */
[----:B----4-:R-:W-:-:S05]  /*3d60*/  UISETP.NE.U32.AND UP4, UPT, UR4, URZ, UPT ;  /* 0x000000ff0400728c */ /* 0x010fca000bf85070 */
[----:B------:R-:W2:Y:S01]  /*3d70*/  LDC R18, c[0x0][0xb20] ;  /* 0x0002c800ff127b82 */ /* 0x000ea20000000800 */
[----:B-1----:R-:W-:Y:S01]  /*3d80*/  ISETP.NE.AND P1, PT, R0, 0x1, PT ;  /* 0x000000010000780c */ /* 0x002fe20003f25270 */
[----:B------:R-:W-:Y:S02]  /*3d90*/  UISETP.NE.AND.EX UP3, UPT, UR9, URZ, UPT, UP3 ;  /* 0x000000ff0900728c */ /* 0x000fe4000bf65330 */
[----:B------:R-:W-:-:S04]  /*3da0*/  UISETP.NE.AND.EX UP4, UPT, UR5, URZ, UPT, UP4 ;  /* 0x000000ff0500728c */ /* 0x000fc8000bf85340 */
[----:B------:R-:W1:Y:S08]  /*3db0*/  LDC.64 R30, c[0x0][0x348] ;  /* 0x0000d200ff1e7b82 */ /* 0x000e700000000a00 */
[----:B------:R-:W4:Y:S08]  /*3dc0*/  LDC.64 R16, c[0x0][0xb10] ;  /* 0x0002c400ff107b82 */ /* 0x000f300000000a00 */
[----:B------:R-:W1:Y:S08]  /*3dd0*/  LDC.64 R6, c[0x0][0xb18] ;  /* 0x0002c600ff067b82 */ /* 0x000e700000000a00 */
[----:B------:R-:W1:Y:S08]  /*3de0*/  LDC.64 R4, c[0x0][0xb28] ;  /* 0x0002ca00ff047b82 */ /* 0x000e700000000a00 */
[----:B--23--:R-:W1:Y:S02]  /*3df0*/  LDC R19, c[0x0][0x374] ;  /* 0x0000dd00ff137b82 */ /* 0x00ce640000000800 */
.L_x_76:
[C---:B------:R-:W-:Y:S02]  /*3e00*/  LEA R0, R28.reuse, UR7, 0x3 ;  /* 0x000000071c007c11 */ /* 0x040fe4000f8e18ff */
[----:B------:R-:W-:Y:S02]  /*3e10*/  SHF.L.U32 R2, R27, 0x1f, RZ ;  /* 0x0000001f1b027819 */ /* 0x000fe400000006ff */
[----:B------:R-:W-:Y:S02]  /*3e20*/  LEA R20, R28, UR7, 0x4 ;  /* 0x000000071c147c11 */ /* 0x000fe4000f8e20ff */
[----:B--2---:R-:W2:Y:S02]  /*3e30*/  SYNCS.PHASECHK.TRANS64.TRYWAIT P0, [R0+URZ+0x80], R2 ;  /* 0x00008002000075a7 */ /* 0x004ea400080011ff */
[----:B--2---:R-:W-:Y:S05]  /*3e40*/  @!P0 BRA `(.L_x_68) ;  /* 0x0000003c00ec8947 */ /* 0x004fea0003800000 */
.L_x_142:
[----:B------:R-:W-:Y:S01]  /*3e50*/  ISETP.GE.AND P0, PT, R40, 0x1, PT ;  /* 0x000000012800780c */ /* 0x000fe20003f06270 */
[----:B------:R-:W3:Y:S01]  /*3e60*/  LDS.128 R20, [R20+0x110] ;  /* 0x0001100014147984 */ /* 0x000ee20000000c00 */
[----:B--2---:R-:W-:Y:S01]  /*3e70*/  VIADD R0, R0, 0x90 ;  /* 0x0000009000007836 */ /* 0x004fe20000000000 */
[----:B------:R-:W-:Y:S01]  /*3e80*/  @!PT LDS RZ, [RZ] ;  /* 0x00000000fffff984 */ /* 0x000fe20000000800 */
[----:B------:R-:W-:Y:S01]  /*3e90*/  @!PT LDS RZ, [RZ] ;  /* 0x00000000fffff984 */ /* 0x000fe20000000800 */
[----:B------:R-:W-:Y:S01]  /*3ea0*/  @!PT LDS RZ, [RZ] ;  /* 0x00000000fffff984 */ /* 0x000fe20000000800 */
[----:B------:R-:W-:Y:S01]  /*3eb0*/  @!PT LDS RZ, [RZ] ;  /* 0x00000000fffff984 */ /* 0x000fe20000000800 */
[----:B------:R2:W-:Y:S06]  /*3ec0*/  MEMBAR.ALL.CTA ;  /* 0x0000000000007992 */ /* 0x0005ec0000008000 */
[----:B--2---:R-:W2:Y:S01]  /*3ed0*/  FENCE.VIEW.ASYNC.S ;  /* 0x00000000000073c6 */ /* 0x004ea20000000000 */
[----:B------:R-:W-:Y:S04]  /*3ee0*/  PRMT R0, RZ, 0x654, R0 ;  /* 0x00000654ff007816 */ /* 0x000fe80000000000 */
[----:B--2---:R2:W-:Y:S01]  /*3ef0*/  SYNCS.ARRIVE.TRANS64.RED.A1T0 RZ, [R0+URZ], RZ ;  /* 0x000000ff00ff79a7 */ /* 0x0045e200081004ff */
[----:B---3--:R-:W-:Y:S11]  /*3f00*/  LOP3.LUT P3, RZ, R22, 0x1, RZ, 0xc0, !PT ;  /* 0x0000000116ff7812 */ /* 0x008ff6000786c0ff */
[----:B------:R-:W-:Y:S02]  /*3f10*/  @!UPT UIADD3 URZ, UPT, UPT, URZ, URZ, URZ ;  /* 0x000000fffffff290 */ /* 0x000fe4000fffe0ff */
[----:B------:R-:W-:Y:S02]  /*3f20*/  @P3 MOV R11, R20 ;  /* 0x00000014000b3202 */ /* 0x000fe40000000f00 */
[----:B------:R-:W-:Y:S01]  /*3f30*/  @P3 LOP3.LUT R10, R21, 0xffff, RZ, 0xc0, !PT ;  /* 0x0000ffff150a3812 */ /* 0x000fe200078ec0ff */
[----:B--2---:R-:W-:Y:S06]  /*3f40*/  @!P0 BRA `(.L_x_69) ;  /* 0x0000000000a48947 */ /* 0x004fec0003800000 */
[-C--:B-1----:R-:W-:Y:S01]  /*3f50*/  IMAD.HI.U32 R0, R19, R7.reuse, RZ ;  /* 0x0000000713007227 */ /* 0x082fe200078e00ff */
[----:B------:R-:W-:Y:S02]  /*3f60*/  ISETP.NE.AND P0, PT, R6, 0x1, PT ;  /* 0x000000010600780c */ /* 0x000fe40003f05270 */
[----:B------:R-:W-:Y:S01]  /*3f70*/  ISETP.NE.AND P2, PT, R40, 0x1, PT ;  /* 0x000000012800780c */ /* 0x000fe20003f45270 */
[----:B----4-:R-:W-:Y:S01]  /*3f80*/  IMAD.HI.U32 R9, R24, R16, RZ ;  /* 0x0000001018097227 */ /* 0x010fe200078e00ff */
[----:B------:R-:W-:Y:S02]  /*3f90*/  SHF.R.U32.HI R0, RZ, R18, R0 ;  /* 0x00000012ff007219 */ /* 0x000fe40000011600 */
[----:B------:R-:W-:Y:S01]  /*3fa0*/  ISETP.NE.AND P4, PT, R3, 0x1, PT ;  /* 0x000000010300780c */ /* 0x000fe20003f85270 */
[----:B------:R-:W-:Y:S01]  /*3fb0*/  IMAD.HI.U32 R13, R10, R7, RZ ;  /* 0x000000070a0d7227 */ /* 0x000fe200078e00ff */
[----:B------:R-:W-:Y:S02]  /*3fc0*/  SHF.R.U32.HI R9, RZ, R17, R9 ;  /* 0x00000011ff097219 */ /* 0x000fe40000011609 */
[----:B------:R-:W-:Y:S01]  /*3fd0*/  SEL R0, R19, R0, !P0 ;  /* 0x0000000013007207 */ /* 0x000fe20004000000 */
[----:B------:R-:W-:Y:S01]  /*3fe0*/  IMAD.HI.U32 R12, R11, R16, RZ ;  /* 0x000000100b0c7227 */ /* 0x000fe200078e00ff */
[----:B------:R-:W-:Y:S03]  /*3ff0*/  SEL R9, R24, R9, !P4 ;  /* 0x0000000918097207 */ /* 0x000fe60006000000 */
[-C--:B------:R-:W-:Y:S01]  /*4000*/  IMAD.HI.U32 R8, R0, R4.reuse, RZ ;  /* 0x0000000400087227 */ /* 0x080fe200078e00ff */
[----:B------:R-:W-:Y:S03]  /*4010*/  SHF.R.U32.HI R12, RZ, R17, R12 ;  /* 0x00000011ff0c7219 */ /* 0x000fe6000001160c */
[----:B------:R-:W-:Y:S01]  /*4020*/  IMAD.HI.U32 R2, R9, R4, RZ ;  /* 0x0000000409027227 */ /* 0x000fe200078e00ff */
[-C--:B------:R-:W-:Y:S02]  /*4030*/  @P2 SHF.R.U32.HI R0, RZ, R5.reuse, R8 ;  /* 0x00000005ff002219 */ /* 0x080fe40000011608 */
[----:B------:R-:W-:Y:S02]  /*4040*/  SHF.R.U32.HI R8, RZ, R18, R13 ;  /* 0x00000012ff087219 */ /* 0x000fe4000001160d */
[----:B------:R-:W-:Y:S01]  /*4050*/  @P2 SHF.R.U32.HI R9, RZ, R5, R2 ;  /* 0x00000005ff092219 */ /* 0x000fe20000011602 */
[----:B------:R-:W-:Y:S01]  /*4060*/  IMAD R0, R40, R0, RZ ;  /* 0x0000000028007224 */ /* 0x000fe200078e02ff */
[----:B------:R-:W-:Y:S02]  /*4070*/  SEL R8, R10, R8, !P0 ;  /* 0x000000080a087207 */ /* 0x000fe40004000000 */
[----:B------:R-:W-:Y:S01]  /*4080*/  SEL R2, R11, R12, !P4 ;  /* 0x0000000c0b027207 */ /* 0x000fe20006000000 */
[----:B------:R-:W-:Y:S01]  /*4090*/  IMAD R12, R40, R9, RZ ;  /* 0x00000009280c7224 */ /* 0x000fe200078e02ff */
[C---:B------:R-:W-:Y:S01]  /*40a0*/  ISETP.GE.AND P0, PT, R8.reuse, R0, PT ;  /* 0x000000000800720c */ /* 0x040fe20003f06270 */
[----:B------:R-:W-:Y:S03]  /*40b0*/  IMAD.HI.U32 R0, R8, R4, RZ ;  /* 0x0000000408007227 */ /* 0x000fe600078e00ff */
[----:B------:R-:W-:Y:S02]  /*40c0*/  ISETP.GE.OR P0, PT, R2, R12, P0 ;  /* 0x0000000c0200720c */ /* 0x000fe40000706670 */
[-C--:B------:R-:W-:Y:S04]  /*40d0*/  SHF.R.U32.HI R0, RZ, R5.reuse, R0 ;  /* 0x00000005ff007219 */ /* 0x080fe80000011600 */
[----:B------:R-:W-:Y:S05]  /*40e0*/  SEL R13, R8, R0, !P2 ;  /* 0x00000000080d7207 */ /* 0x000fea0005000000 */
[----:B------:R-:W-:Y:S02]  /*40f0*/  IMAD.MOV R12, RZ, RZ, -R13 ;  /* 0x000000ffff0c7224 */ /* 0x000fe400078e0a0d */
[----:B------:R-:W-:Y:S04]  /*4100*/  @!P0 IMAD.HI.U32 R0, R2, R4, RZ ;  /* 0x0000000402008227 */ /* 0x000fe800078e00ff */
[----:B------:R-:W-:Y:S01]  /*4110*/  IMAD R12, R40, R12, R8 ;  /* 0x0000000c280c7224 */ /* 0x000fe200078e0208 */
[----:B------:R-:W-:Y:S04]  /*4120*/  @!P0 SHF.R.U32.HI R0, RZ, R5, R0 ;  /* 0x00000005ff008219 */ /* 0x000fe80000011600 */
[----:B------:R-:W-:Y:S04]  /*4130*/  @!P0 SEL R0, R2, R0, !P2 ;  /* 0x0000000002008207 */ /* 0x000fe80005000000 */
[----:B------:R-:W-:Y:S01]  /*4140*/  @!P0 IADD3 R13, PT, PT, R13, -R0, RZ ;  /* 0x800000000d0d8210 */ /* 0x000fe20007ffe0ff */
[----:B------:R-:W-:Y:S01]  /*4150*/  @!P0 IMAD R0, R9, R12, R0 ;  /* 0x0000000c09008224 */ /* 0x000fe200078e0200 */
[----:B------:R-:W-:Y:S01]  /*4160*/  IADD3 R9, PT, PT, -R8, RZ, RZ ;  /* 0x000000ff08097210 */ /* 0x000fe20007ffe1ff */
[--C-:B------:R-:W-:Y:S02]  /*4170*/  IMAD.MOV R12, RZ, RZ, -R2.reuse ;  /* 0x000000ffff0c7224 */ /* 0x100fe400078e0a02 */
[----:B------:R-:W-:Y:S02]  /*4180*/  @!P0 IMAD R8, R13, R40, R2 ;  /* 0x000000280d088224 */ /* 0x000fe400078e0202 */
[----:B------:R-:W-:Y:S02]  /*4190*/  @!P0 IMAD.MOV.U32 R2, RZ, RZ, R0 ;  /* 0x000000ffff028224 */ /* 0x000fe400078e0000 */
[----:B------:R-:W-:Y:S02]  /*41a0*/  IMAD R11, R3, R12, R11 ;  /* 0x0000000c030b7224 */ /* 0x000fe400078e020b */
[----:B------:R-:W-:Y:S02]  /*41b0*/  IMAD R10, R6, R9, R10 ;  /* 0x00000009060a7224 */ /* 0x000fe400078e020a */
[----:B------:R-:W-:Y:S02]  /*41c0*/  IMAD R11, R2, R3, R11 ;  /* 0x00000003020b7224 */ /* 0x000fe400078e020b */
[----:B------:R-:W-:Y:S02]  /*41d0*/  IMAD R10, R8, R6, R10 ;  /* 0x00000006080a7224 */ /* 0x000fe400078e020a */
.L_x_69:
[----:B------:R-:W-:Y:S05]  /*41e0*/  BRA.U UP1, `(.L_x_70) ;  /* 0x0000000101107547 */ /* 0x000fea000b800000 */
[----:B------:R-:W-:Y:S04]  /*41f0*/  MOV R2, UR6 ;  /* 0x0000000600027c02 */ /* 0x000fe80008000f00 */
[----:B------:R-:W-:Y:S04]  /*4200*/  SHF.L.U32 R2, R2, 0x1f, RZ ;  /* 0x0000001f02027819 */ /* 0x000fe800000006ff */
[----:B------:R-:W2:Y:S02]  /*4210*/  SYNCS.PHASECHK.TRANS64.TRYWAIT P0, [UR7+0x78], R2 ;  /* 0x00007802ff0075a7 */ /* 0x000ea40008001107 */
[----:B--2---:R-:W-:Y:S05]  /*4220*/  @!P0 BRA `(.L_x_71) ;  /* 0x0000003c00088947 */ /* 0x004fea0003800000 */
.L_x_70:
[----:B------:R-:W-:Y:S02]  /*4230*/  R2UR UR11, R15 ;  /* 0x000000000f0b72ca */ /* 0x000fe400000e0000 */
[----:B------:R-:W-:Y:S02]  /*4240*/  R2UR UR10, R14 ;  /* 0x000000000e0a72ca */ /* 0x000fe400000e0000 */
[----:B------:R-:W-:Y:S04]  /*4250*/  ISETP.NE.U32.AND P2, PT, RZ, UR4, PT ;  /* 0x00000004ff007c0c */ /* 0x000fe8000bf45070 */
[----:B------:R-:W-:Y:S05]  /*4260*/  ISETP.NE.AND.EX P2, PT, RZ, UR5, PT, P2 ;  /* 0x00000005ff007c0c */ /* 0x000fea000bf45320 */
[----:B------:R-:W-:Y:S02]  /*4270*/  USHF.L.U32 UR11, UR11, 0x7, URZ ;  /* 0x000000070b0b7899 */ /* 0x000fe400080006ff */
[----:B------:R-:W-:Y:S01]  /*4280*/  USHF.L.U32 UR10, UR10, 0x6, URZ ;  /* 0x000000060a0a7899 */ /* 0x000fe200080006ff */
[----:B------:R-:W-:Y:S11]  /*4290*/  BRA.U !UP4, `(.L_x_72) ;  /* 0x000000010c347547 */ /* 0x000ff6000b800000 */
[----:B------:R-:W-:Y:S01]  /*42a0*/  UPLOP3.LUT UP0, UPT, UPT, UPT, UP3, 0x80, 0x8 ;  /* 0x000000000008789c */ /* 0x000fe20003f0f030 */
[----:B--2---:R-:W-:Y:S02]  /*42b0*/  HFMA2 R0, -RZ, RZ, 0, 5.9604644775390625e-08 ;  /* 0x00000001ff007431 */ /* 0x004fe400000001ff */
[----:B------:R-:W-:Y:S03]  /*42c0*/  IMAD.MOV.U32 R88, RZ, RZ, 0x1 ;  /* 0x00000001ff587424 */ /* 0x000fe600078e00ff */
[----:B------:R-:W-:Y:S05]  /*42d0*/  PLOP3.LUT P0, PT, PT, PT, UP0, 0x80, 0x8 ;  /* 0x000000000008781c */ /* 0x000fea0003f0f008 */
[----:B------:R-:W2:Y:S01]  /*42e0*/  @UP0 LDCU.64 UR14, c[0x0][0x888] ;  /* 0x00011100ff0e07ac */ /* 0x000ea20008000a00 */
[----:B------:R-:W-:Y:S07]  /*42f0*/  @UP0 UIMAD UR8, UR36, UR4, URZ ;  /* 0x00000004240802a4 */ /* 0x000fee000f8e02ff */
[----:B------:R-:W-:Y:S01]  /*4300*/  @!P0 PRMT R88, R0, 0x7610, R88 ;  /* 0x0000761000588816 */ /* 0x000fe20000000058 */
[----:B--2---:R-:W-:Y:S03]  /*4310*/  @UP0 UIMAD.WIDE UR14, UR8, 0x4, UR14 ;  /* 0x00000004080e08a5 */ /* 0x004fe6000f8e020e */
[----:B------:R-:W2:Y:S03]  /*4320*/  @!UP0 LDCU UR8, c[0x0][0x880] ;  /* 0x00011000ff0887ac */ /* 0x000ea60008000800 */
[----:B------:R-:W-:Y:S01]  /*4330*/  IMAD.U32 R8, RZ, RZ, UR14 ;  /* 0x0000000eff087e24 */ /* 0x000fe2000f8e00ff */
[----:B------:R-:W-:Y:S05]  /*4340*/  MOV R9, UR15 ;  /* 0x0000000f00097c02 */ /* 0x000fea0008000f00 */
[----:B-----5:R3:W5:Y:S02]  /*4350*/  @P0 LDG.E R49, desc[UR46][R8.64] ;  /* 0x0000002e08310981 */ /* 0x020764000c1e1900 */
[----:B--23--:R-:W-:Y:S07]  /*4360*/  @!P0 IMAD.U32 R49, RZ, RZ, UR8 ;  /* 0x00000008ff318e24 */ /* 0x00cfee000f8e00ff */
.L_x_72:
[----:B-----5:R-:W-:Y:S01]  /*4370*/  @!P2 FSETP.EQ.AND P0, PT, R49, RZ, PT ;  /* 0x000000ff3100a20b */ /* 0x020fe20003f02000 */
[----:B------:R-:W-:Y:S01]  /*4380*/  @!UPT UIADD3 URZ, UPT, UPT, URZ, URZ, URZ ;  /* 0x000000fffffff290 */ /* 0x000fe2000fffe0ff */
[----:B------:R-:W-:Y:S11]  /*4390*/  @!P2 BRA `(.L_x_73) ;  /* 0x000000000014a947 */ /* 0x000ff60003800000 */
[----:B------:R-:W-:Y:S02]  /*43a0*/  LOP3.LUT P2, RZ, R88, 0xff, RZ, 0xc0, !PT ;  /* 0x000000ff58ff7812 */ /* 0x000fe4000784c0ff */
[----:B------:R-:W-:Y:S04]  /*43b0*/  PLOP3.LUT P0, PT, PT, PT, UP0, 0x80, 0x8 ;  /* 0x000000000008781c */ /* 0x000fe80003f0f008 */
[----:B------:R-:W-:Y:S07]  /*43c0*/  PLOP3.LUT P0, PT, P0, PT, PT, 0x8, 0x80 ;  /* 0x000000000080781c */ /* 0x000fee000070e170 */
[----:B------:R-:W-:Y:S11]  /*43d0*/  @P2 FSETP.EQ.AND P0, PT, R49, RZ, PT ;  /* 0x000000ff3100220b */ /* 0x000ff60003f02000 */
[----:B------:R-:W-:Y:S02]  /*43e0*/  @!UPT UIADD3 URZ, UPT, UPT, URZ, URZ, URZ ;  /* 0x000000fffffff290 */ /* 0x000fe4000fffe0ff */
.L_x_73:
[----:B------:R-:W-:Y:S01]  /*43f0*/  ULEA UR15, UR13, UR7, 0x3 ;  /* 0x000000070d0f7291 */ /* 0x000fe2000f8e18ff */
[----:B------:R-:W-:Y:S02]  /*4400*/  SHF.L.U32 R9, R29, 0x1f, RZ ;  /* 0x0000001f1d097819 */ /* 0x000fe400000006ff */
[----:B------:R-:W-:Y:S04]  /*4410*/  ELECT P4, URZ, PT ;  /* 0x0000000000ff782f */ /* 0x000fe80003880000 */
[----:B------:R-:W-:Y:S02]  /*4420*/  PLOP3.LUT P4, PT, P0, P4, PT, 0xf2, 0x2f ;  /* 0x00000000002f781c */ /* 0x000fe40000789e72 */
[----:B------:R-:W3:Y:S11]  /*4430*/  SYNCS.PHASECHK.TRANS64.TRYWAIT P2, [UR15+0x58], R9 ;  /* 0x00005809ff0075a7 */ /* 0x000ef6000804110f */
[----:B-1----:R-:W-:Y:S05]  /*4440*/  @!P4 IADD3 R8, P0, PT, R30, 0x580, RZ ;  /* 0x000005801e08c810 */ /* 0x002fea0007f1e0ff */
[----:B--2---:R-:W-:Y:S01]  /*4450*/  @!P4 IMAD.X R2, RZ, RZ, R31, P0 ;  /* 0x000000ffff02c224 */ /* 0x004fe200000e061f */
[----:B---3--:R-:W-:Y:S07]  /*4460*/  @!P2 BRA `(.L_x_74) ;  /* 0x000000380090a947 */ /* 0x008fee0003800000 */
.L_x_145:
[----:B------:R-:W2:Y:S01]  /*4470*/  LDC.64 R12, c[0x0][0xb18] ;  /* 0x0002c600ff0c7b82 */ /* 0x000ea20000000a00 */
[----:B------:R-:W-:Y:S01]  /*4480*/  @!P4 R2UR UR8, R2 ;  /* 0x000000000208c2ca */ /* 0x000fe200000e0000 */
[----:B------:R-:W-:Y:S01]  /*4490*/  VOTEU.ALL UP2, P4 ;  /* 0x0000000000ff7886 */ /* 0x000fe20002040000 */
[----:B------:R-:W-:Y:S01]  /*44a0*/  @!P4 R2UR UR9, R8 ;  /* 0x000000000809c2ca */ /* 0x000fe200000e0000 */
[----:B------:R-:W-:Y:S01]  /*44b0*/  VOTEU.ALL UP1, P4 ;  /* 0x0000000000ff7886 */ /* 0x000fe20002020000 */
[----:B-1----:R-:W-:Y:S03]  /*44c0*/  @!P4 IMAD.MOV.U32 R0, RZ, RZ, 0x2000 ;  /* 0x00002000ff00c424 */ /* 0x002fe600078e00ff */
[----:B------:R-:W1:Y:S01]  /*44d0*/  @!P1 LDC R2, c[0x0][0xb0c] ;  /* 0x0002c300ff029b82 */ /* 0x000e620000000800 */
[----:B------:R-:W-:Y:S01]  /*44e0*/  UMOV UR20, 0x0 ;  /* 0x0000000000147882 */ /* 0x000fe20000000000 */
[----:B------:R-:W-:Y:S01]  /*44f0*/  UMOV UR21, 0x10000000 ;  /* 0x1000000000157882 */ /* 0x000fe20000000000 */
[----:B------:R-:W-:Y:S01]  /*4500*/  UMOV UR12, UR36 ;  /* 0x00000024000c7c82 */ /* 0x000fe20008000000 */
[----:B------:R-:W-:Y:S01]  /*4510*/  UIADD3 UR14, UPT, UPT, UR13, 0x1, URZ ;  /* 0x000000010d0e7890 */ /* 0x000fe2000fffe0ff */
[----:B------:R-:W-:Y:S01]  /*4520*/  @P3 SHF.R.U32.HI R26, RZ, 0x10, R21 ;  /* 0x00000010ff1a3819 */ /* 0x000fe20000011615 */
[----:B------:R-:W-:Y:S02]  /*4530*/  VIADD R28, R28, 0x1 ;  /* 0x000000011c1c7836 */ /* 0x000fe40000000000 */
[----:B------:R-:W-:Y:S01]  /*4540*/  IMAD.U32 R9, RZ, RZ, UR8 ;  /* 0x00000008ff097e24 */ /* 0x000fe2000f8e00ff */
[----:B------:R-:W-:Y:S01]  /*4550*/  @!UP2 ULEA UR8, UR13, UR7, 0xd ;  /* 0x000000070d08a291 */ /* 0x000fe2000f8e68ff */
[----:B------:R-:W-:Y:S01]  /*4560*/  IMAD.U32 R8, RZ, RZ, UR9 ;  /* 0x00000009ff087e24 */ /* 0x000fe2000f8e00ff */
[----:B------:R-:W-:Y:S02]  /*4570*/  UIADD3 UR9, UPT, UPT, UR15, 0x40, URZ ;  /* 0x000000400f097890 */ /* 0x000fe4000fffe0ff */
[----:B------:R-:W-:Y:S01]  /*4580*/  @!P4 R2UR UR19, R9 ;  /* 0x000000000913c2ca */ /* 0x000fe200000e0000 */
[----:B------:R-:W-:Y:S01]  /*4590*/  @!UP2 UIADD3 UR8, UPT, UPT, UR8, 0x200, URZ ;  /* 0x000002000808a890 */ /* 0x000fe2000fffe0ff */
[----:B------:R-:W-:Y:S01]  /*45a0*/  @!P4 R2UR UR18, R8 ;  /* 0x000000000812c2ca */ /* 0x000fe200000e0000 */
[----:B------:R-:W-:Y:S01]  /*45b0*/  UISETP.NE.AND UP5, UPT, UR14, 0x3, UPT ;  /* 0x000000030e00788c */ /* 0x000fe2000bfa5270 */
[----:B------:R-:W3:Y:S01]  /*45c0*/  LDC.64 R8, c[0x0][0xb10] ;  /* 0x0002c400ff087b82 */ /* 0x000ee20000000a00 */
[----:B------:R-:W-:Y:S02]  /*45d0*/  UPRMT UR16, UR37, 0x654, UR9 ;  /* 0x0000065425107896 */ /* 0x000fe40008000009 */
[----:B------:R-:W-:Y:S02]  /*45e0*/  USEL UR17, URZ, 0x1, UP5 ;  /* 0x00000001ff117887 */ /* 0x000fe4000a800000 */
[----:B------:R-:W-:Y:S04]  /*45f0*/  USEL UR14, UR14, URZ, UP5 ;  /* 0x000000ff0e0e7287 */ /* 0x000fe8000a800000 */
[----:B------:R-:W-:Y:S01]  /*4600*/  ULEA UR13, UR14, UR7, 0x3 ;  /* 0x000000070e0d7291 */ /* 0x000fe2000f8e18ff */
[----:B------:R-:W-:Y:S01]  /*4610*/  LOP3.LUT R29, R29, UR17, RZ, 0x3c, !PT ;  /* 0x000000111d1d7c12 */ /* 0x000fe2000f8e3cff */
[----:B------:R1:W-:Y:S01]  /*4620*/  @!UP1 UTMALDG.3D [UR8], [UR18], desc[UR20] ;  /* 0x00001408120095b4 */ /* 0x0003e20008011000 */
[----:B------:R5:W-:Y:S02]  /*4630*/  @!P4 SYNCS.ARRIVE.TRANS64.RED.A0TR RZ, [UR15+0x40], R0 ;  /* 0x00004000ffffc9a7 */ /* 0x000be4000830040f */
[----:B------:R-:W-:Y:S01]  /*4640*/  SHF.L.U32 R14, R29, 0x1f, RZ ;  /* 0x0000001f1d0e7819 */ /* 0x000fe200000006ff */
[C---:B---3--:R-:W-:Y:S01]  /*4650*/  @!P1 IMAD.HI.U32 R8, R11.reuse, R8, RZ ;  /* 0x000000080b089227 */ /* 0x048fe200078e00ff */
[----:B--2---:R-:W-:Y:S02]  /*4660*/  @!P1 ISETP.NE.AND P0, PT, R12, 0x1, PT ;  /* 0x000000010c00980c */ /* 0x004fe40003f05270 */
[----:B-1----:R-:W-:Y:S01]  /*4670*/  @!P1 ISETP.NE.AND P2, PT, R2, 0x1, PT ;  /* 0x000000010200980c */ /* 0x002fe20003f45270 */
[----:B------:R-:W-:Y:S01]  /*4680*/  SYNCS.ARRIVE.TRANS64.RED.A1T0 RZ, [UR16], RZ ;  /* 0x000000ffffff79a7 */ /* 0x000fe20008100410 */
[C---:B------:R-:W-:Y:S01]  /*4690*/  @!P1 IMAD.HI.U32 R13, R10.reuse, R13, RZ ;  /* 0x0000000d0a0d9227 */ /* 0x040fe200078e00ff */
[----:B------:R-:W-:Y:S04]  /*46a0*/  @!P1 SHF.R.U32.HI R8, RZ, R9, R8 ;  /* 0x00000009ff089219 */ /* 0x000fe80000011608 */
[----:B------:R-:W-:Y:S01]  /*46b0*/  @!P1 SEL R8, R11, R8, !P2 ;  /* 0x000000080b089207 */ /* 0x000fe20005000000 */
[----:B------:R-:W1:Y:S01]  /*46c0*/  SYNCS.PHASECHK.TRANS64.TRYWAIT P5, [UR13+0x58], R14 ;  /* 0x0000580eff0075a7 */ /* 0x000e6200080a110d */
[----:B-----5:R-:W2:Y:S02]  /*46d0*/  @!P1 LDC R0, c[0x0][0xb20] ;  /* 0x0002c800ff009b82 */ /* 0x020ea40000000800 */
[----:B--2---:R-:W-:Y:S04]  /*46e0*/  @!P1 SHF.R.U32.HI R0, RZ, R0, R13 ;  /* 0x00000000ff009219 */ /* 0x004fe8000001160d */
[----:B------:R-:W-:Y:S05]  /*46f0*/  @!P1 SEL R9, R10, R0, !P0 ;  /* 0x000000000a099207 */ /* 0x000fea0004000000 */
[----:B------:R-:W-:Y:S02]  /*4700*/  @!P1 IMAD.IADD R0, R9, 0x1, -R8 ;  /* 0x0000000109009824 */ /* 0x000fe400078e0a08 */
[----:B------:R-:W-:Y:S02]  /*4710*/  @!P1 IMAD.IADD R8, R8, 0x1, -R9 ;  /* 0x0000000108089824 */ /* 0x000fe400078e0a09 */
[----:B------:R-:W-:Y:S02]  /*4720*/  @!P1 IMAD R11, R0, R2, R11 ;  /* 0x00000002000b9224 */ /* 0x000fe400078e020b */
[----:B------:R-:W-:Y:S01]  /*4730*/  @!P1 IMAD R10, R8, R12, R10 ;  /* 0x0000000c080a9224 */ /* 0x000fe200078e020a */
[----:B-1----:R-:W-:Y:S06]  /*4740*/  @!P5 BRA `(.L_x_75) ;  /* 0x0000003400f0d947 */ /* 0x002fec0003800000 */
.L_x_147:
[----:B------:R-:W-:Y:S01]  /*4750*/  @!P4 IADD3 R2, P0, PT, R30, 0x580, RZ ;  /* 0x000005801e02c810 */ /* 0x000fe20007f1e0ff */
[----:B------:R-:W-:Y:S01]  /*4760*/  UMOV UR18, 0x0 ;  /* 0x0000000000127882 */ /* 0x000fe20000000000 */
[----:B------:R-:W-:Y:S01]  /*4770*/  UMOV UR19, 0x10000000 ;  /* 0x1000000000137882 */ /* 0x000fe20000000000 */
[----:B------:R-:W-:Y:S01]  /*4780*/  VOTEU.ALL UP1, P4 ;  /* 0x0000000000ff7886 */ /* 0x000fe20002020000 */
[----:B------:R-:W-:Y:S01]  /*4790*/  @!P4 R2UR UR9, R2 ;  /* 0x000000000209c2ca */ /* 0x000fe200000e0000 */
[----:B-1----:R-:W-:Y:S01]  /*47a0*/  @!P4 IMAD.X R0, RZ, RZ, R31, P0 ;  /* 0x000000ffff00c224 */ /* 0x002fe200000e061f */
[----:B------:R-:W-:Y:S01]  /*47b0*/  UMOV UR12, UR36 ;  /* 0x00000024000c7c82 */ /* 0x000fe20008000000 */
[----:B------:R-:W-:Y:S01]  /*47c0*/  @P3 R2UR UR36, R26 ;  /* 0x000000001a2432ca */ /* 0x000fe200000e0000 */
[----:B------:R-:W-:Y:S01]  /*47d0*/  @!UP1 ULEA UR15, UR14, UR7, 0xd ;  /* 0x000000070e0f9291 */ /* 0x000fe2000f8e68ff */
[----:B------:R-:W-:Y:S01]  /*47e0*/  ISETP.NE.AND P0, PT, R28, 0x2, PT ;  /* 0x000000021c00780c */ /* 0x000fe20003f05270 */
[----:B------:R-:W-:Y:S01]  /*47f0*/  @!UP1 UIADD3 UR10, UPT, UPT, UR10, 0x20, URZ ;  /* 0x000000200a0a9890 */ /* 0x000fe2000fffe0ff */
[----:B------:R-:W-:Y:S01]  /*4800*/  @!P4 R2UR UR8, R0 ;  /* 0x000000000008c2ca */ /* 0x000fe200000e0000 */
[----:B------:R-:W-:Y:S01]  /*4810*/  IMAD.IADD R14, R10, 0x1, R86 ;  /* 0x000000010a0e7824 */ /* 0x000fe200078e0256 */
[----:B------:R-:W-:Y:S01]  /*4820*/  SEL R0, RZ, 0x1, P0 ;  /* 0x00000001ff007807 */ /* 0x000fe20000000000 */
[----:B------:R-:W-:Y:S01]  /*4830*/  IMAD.IADD R15, R11, 0x1, R87 ;  /* 0x000000010b0f7824 */ /* 0x000fe200078e0257 */
[----:B------:R-:W-:Y:S02]  /*4840*/  SEL R28, R28, RZ, P0 ;  /* 0x000000ff1c1c7207 */ /* 0x000fe40000000000 */
[----:B------:R-:W-:Y:S01]  /*4850*/  IMAD.U32 R8, RZ, RZ, UR9 ;  /* 0x00000009ff087e24 */ /* 0x000fe2000f8e00ff */
[----:B------:R-:W-:Y:S01]  /*4860*/  UIADD3 UR9, UPT, UPT, UR13, 0x40, URZ ;  /* 0x000000400d097890 */ /* 0x000fe2000fffe0ff */
[----:B------:R-:W-:Y:S03]  /*4870*/  LOP3.LUT R27, R27, R0, RZ, 0x3c, !PT ;  /* 0x000000001b1b7212 */ /* 0x000fe600078e3cff */
[----:B------:R-:W-:Y:S02]  /*4880*/  @!P4 R2UR UR16, R8 ;  /* 0x000000000810c2ca */ /* 0x000fe400000e0000 */
[----:B------:R-:W-:Y:S01]  /*4890*/  IMAD.U32 R9, RZ, RZ, UR8 ;  /* 0x00000008ff097e24 */ /* 0x000fe2000f8e00ff */
[----:B------:R-:W-:Y:S01]  /*48a0*/  @!UP1 UIADD3 UR8, UPT, UPT, UR15, 0x200, URZ ;  /* 0x000002000f089890 */ /* 0x000fe2000fffe0ff */
[----:B------:R-:W-:Y:S01]  /*48b0*/  VOTEU.ALL UP1, P4 ;  /* 0x0000000000ff7886 */ /* 0x000fe20002020000 */
[----:B------:R-:W-:Y:S02]  /*48c0*/  UPRMT UR15, UR37, 0x654, UR9 ;  /* 0x00000654250f7896 */ /* 0x000fe40008000009 */
[----:B------:R-:W-:Y:S11]  /*48d0*/  @!P4 R2UR UR17, R9 ;  /* 0x000000000911c2ca */ /* 0x000ff600000e0000 */
[----:B------:R-:W-:Y:S02]  /*48e0*/  @!UPT UIADD3 URZ, UPT, UPT, URZ, URZ, URZ ;  /* 0x000000fffffff290 */ /* 0x000fe4000fffe0ff */
[----:B------:R2:W-:Y:S01]  /*48f0*/  @!UP1 UTMALDG.3D [UR8], [UR16], desc[UR18] ;  /* 0x00001208100095b4 */ /* 0x0005e20008011000 */
[----:B------:R2:W-:Y:S01]  /*4900*/  @!P4 SYNCS.ARRIVE.TRANS64.RED.A0TR RZ, [UR13+0x40], R25 ;  /* 0x00004019ffffc9a7 */ /* 0x0005e2000830040d */
[----:B------:R-:W-:Y:S04]  /*4910*/  UIADD3 UR13, UPT, UPT, UR14, 0x1, URZ ;  /* 0x000000010e0d7890 */ /* 0x000fe8000fffe0ff */
[----:B------:R-:W-:Y:S04]  /*4920*/  UISETP.NE.AND UP1, UPT, UR13, 0x3, UPT ;  /* 0x000000030d00788c */ /* 0x000fe8000bf25270 */
[----:B------:R-:W-:Y:S02]  /*4930*/  USEL UR14, URZ, 0x1, UP1 ;  /* 0x00000001ff0e7887 */ /* 0x000fe40008800000 */
[----:B------:R-:W-:Y:S02]  /*4940*/  USEL UR13, UR13, URZ, UP1 ;  /* 0x000000ff0d0d7287 */ /* 0x000fe40008800000 */
[----:B------:R-:W-:Y:S02]  /*4950*/  UPLOP3.LUT UP1, UPT, UPT, UPT, UPT, 0x80, 0x8 ;  /* 0x000000000008789c */ /* 0x000fe40003f2f070 */
[----:B------:R-:W-:Y:S01]  /*4960*/  LOP3.LUT R29, R29, UR14, RZ, 0x3c, !PT ;  /* 0x0000000e1d1d7c12 */ /* 0x000fe2000f8e3cff */
[----:B------:R-:W-:Y:S01]  /*4970*/  SYNCS.ARRIVE.TRANS64.RED.A1T0 RZ, [UR15], RZ ;  /* 0x000000ffffff79a7 */ /* 0x000fe2000810040f */
[----:B------:R-:W-:Y:S07]  /*4980*/  @P3 BRA `(.L_x_76) ;  /* 0xfffffff4001c3947 */ /* 0x000fee000383ffff */
[----:B------:R-:W-:Y:S01]  /*4990*/  UIADD3 UR7, UPT, UPT, UR7, 0x58, URZ ;  /* 0x0000005807077890 */ /* 0x000fe2000fffe0ff */
[----:B------:R-:W-:-:S03]  /*49a0*/  SHF.L.U32 R2, R29, 0x1f, RZ ;  /* 0x0000001f1d027819 */ /* 0x000fc600000006ff */
[----:B------:R-:W-:-:S09]  /*49b0*/  ULEA UR4, UR13, UR7, 0x3 ;  /* 0x000000070d047291 */ /* 0x000fd2000f8e18ff */
[----:B------:R-:W1:Y:S02]  /*49c0*/  SYNCS.PHASECHK.TRANS64.TRYWAIT P0, [UR4], R2 ;  /* 0x00000002ff0075a7 */ /* 0x000e640008001104 */
[----:B-1----:R-:W-:Y:S05]  /*49d0*/  @!P0 BRA `(.L_x_77) ;  /* 0x0000003400648947 */ /* 0x002fea0003800000 */
.L_x_149:
        /* <DEDUP_REMOVED lines=9> */
.L_x_151:
[----:B------:R-:W-:-:S04]  /*4a70*/  UIADD3 UR5, UPT, UPT, UR5, 0x1, URZ ;  /* 0x0000000105057890 */ /* 0x000fc8000fffe0ff */
[----:B------:R-:W-:-:S04]  /*4a80*/  UISETP.NE.AND UP0, UPT, UR5, 0x3, UPT ;  /* 0x000000030500788c */ /* 0x000fc8000bf05270 */
[----:B------:R-:W-:Y:S02]  /*4a90*/  USEL UR4, URZ, 0x1, UP0 ;  /* 0x00000001ff047887 */ /* 0x000fe40008000000 */
[----:B------:R-:W-:-:S04]  /*4aa0*/  USEL UR5, UR5, URZ, UP0 ;  /* 0x000000ff05057287 */ /* 0x000fc80008000000 */
[----:B------:R-:W-:Y:S01]  /*4ab0*/  ULEA UR5, UR5, UR7, 0x3 ;  /* 0x0000000705057291 */ /* 0x000fe2000f8e18ff */
[----:B-1----:R-:W-:-:S04]  /*4ac0*/  LOP3.LUT R2, R29, UR4, RZ, 0x3c, !PT ;  /* 0x000000041d027c12 */ /* 0x002fc8000f8e3cff */
[----:B------:R-:W-:Y:S01]  /*4ad0*/  SHF.L.U32 R2, R2, 0x1f, RZ ;  /* 0x0000001f02027819 */ /* 0x000fe200000006ff */
[----:B------:R-:W-:-:S07]  /*4ae0*/  IMAD.U32 R0, RZ, RZ, UR5 ;  /* 0x00000005ff007e24 */ /* 0x000fce000f8e00ff */
.L_x_79:
[----:B-1----:R1:W3:Y:S02]  /*4af0*/  SYNCS.PHASECHK.TRANS64.TRYWAIT P0, [R0+URZ], R2 ;  /* 0x00000002000075a7 */ /* 0x0022e400080011ff */
[----:B---3--:R-:W-:Y:S05]  /*4b00*/  @!P0 NANOSLEEP.SYNCS 0x989680 ;  /* 0x009896800000895d */ /* 0x008fea0003900000 */
[----:B------:R-:W3:Y:S02]  /*4b10*/  @!P0 SYNCS.PHASECHK.TRANS64 P0, [R0+URZ], R2 ;  /* 0x00000002000085a7 */ /* 0x000ee400080010ff */
[----:B--23--:R-:W-:Y:S05]  /*4b20*/  @P0 EXIT ;  /* 0x000000000000094d */ /* 0x00cfea0003800000 */
[----:B------:R-:W-:Y:S05]  /*4b30*/  BRA `(.L_x_79) ;  /* 0xfffffffc00ec7947 */ /* 0x000fea000383ffff */
.L_x_67:
[----:B------:R-:W-:-:S06]  /*4b40*/  UISETP.GE.AND UP1, UPT, UR8, 0x4, UPT ;  /* 0x000000040800788c */ /* 0x000fcc000bf26270 */
[----:B------:R-:W-:-:S13]  /*4b50*/  PLOP3.LUT P0, PT, PT, PT, UP1, 0x80, 0x8 ;  /* 0x000000000008781c */ /* 0x000fda0003f0f018 */
[----:B------:R-:W-:Y:S05]  /*4b60*/  @!P0 EXIT ;  /* 0x000000000000894d */ /* 0x000fea0003800000 */
[----:B------:R-:W-:Y:S01]  /*4b70*/  BAR.SYNC.DEFER_BLOCKING 0x6, 0xa0 ;  /* 0x0182800000007b1d */ /* 0x000fe20000010000 */
[C---:B------:R-:W-:Y:S01]  /*4b80*/  IMAD.SHL.U32 R2, R93.reuse, 0x20, RZ ;  /* 0x000000205d027824 */ /* 0x040fe200078e00ff */
[C---:B------:R-:W-:Y:S01]  /*4b90*/  LOP3.LUT R94, R93.reuse, 0x2, RZ, 0xc0, !PT ;  /* 0x000000025d5e7812 */ /* 0x040fe200078ec0ff */
[C---:B------:R-:W-:Y:S01]  /*4ba0*/  IMAD.SHL.U32 R99, R93.reuse, 0x4, RZ ;  /* 0x000000045d637824 */ /* 0x040fe200078e00ff */
[C---:B------:R-:W-:Y:S01]  /*4bb0*/  LOP3.LUT R100, R93.reuse, 0x60, RZ, 0xc0, !PT ;  /* 0x000000605d647812 */ /* 0x040fe200078ec0ff */
[C---:B------:R-:W-:Y:S01]  /*4bc0*/  IMAD.U32 R46, R93.reuse, 0x10000, RZ ;  /* 0x000100005d2e7824 */ /* 0x040fe200078e00ff */
[----:B------:R-:W-:Y:S02]  /*4bd0*/  UMOV UR48, 0x400 ;  /* 0x0000040000307882 */ /* 0x000fe40000000000 */
[----:B------:R-:W1:Y:S01]  /*4be0*/  LDC R91, c[0x0][0x370] ;  /* 0x0000dc00ff5b7b82 */ /* 0x000e620000000800 */
[----:B------:R-:W-:Y:S01]  /*4bf0*/  ULEA UR48, UR37, UR48, 0x18 ;  /* 0x0000003025307291 */ /* 0x000fe2000f8ec0ff */
[----:B------:R-:W-:Y:S01]  /*4c00*/  LOP3.LUT R3, R2, 0xc0, RZ, 0xc0, !PT ;  /* 0x000000c002037812 */ /* 0x000fe200078ec0ff */
[----:B------:R-:W-:Y:S01]  /*4c10*/  IMAD.MOV.U32 R45, RZ, RZ, RZ ;  /* 0x000000ffff2d7224 */ /* 0x000fe200078e00ff */
[----:B------:R-:W-:Y:S01]  /*4c20*/  LOP3.LUT R93, R93, 0x4, RZ, 0xc0, !PT ;  /* 0x000000045d5d7812 */ /* 0x000fe200078ec0ff */
[----:B------:R-:W-:Y:S01]  /*4c30*/  UIADD3 UR52, UPT, UPT, UR48, 0x200, URZ ;  /* 0x0000020030347890 */ /* 0x000fe2000fffe0ff */
[----:B------:R-:W-:-:S02]  /*4c40*/  LOP3.LUT R99, R3, 0x18, R99, 0xf8, !PT ;  /* 0x0000001803637812 */ /* 0x000fc400078ef863 */
[----:B------:R-:W-:Y:S01]  /*4c50*/  CS2R R96, SRZ ;  /* 0x0000000000607805 */ /* 0x000fe2000001ff00 */
[----:B------:R-:W2:Y:S01]  /*4c60*/  LDC R42, c[0x0][0xb0c] ;  /* 0x0002c300ff2a7b82 */ /* 0x000ea20000000800 */
[----:B------:R-:W-:Y:S01]  /*4c70*/  LOP3.LUT R46, R46, 0x600000, RZ, 0xc0, !PT ;  /* 0x006000002e2e7812 */ /* 0x000fe200078ec0ff */
[----:B------:R-:W-:Y:S01]  /*4c80*/  IMAD.MOV.U32 R103, RZ, RZ, RZ ;  /* 0x000000ffff677224 */ /* 0x000fe200078e00ff */
[----:B------:R-:W-:Y:S01]  /*4c90*/  IADD3 R98, PT, PT, -R93, 0x2, RZ ;  /* 0x000000025d627810 */ /* 0x000fe20007ffe1ff */
[----:B------:R-:W-:Y:S01]  /*4ca0*/  IMAD.MOV R94, RZ, RZ, -R94 ;  /* 0x000000ffff5e7224 */ /* 0x000fe200078e0a5e */
[----:B------:R-:W-:Y:S01]  /*4cb0*/  LOP3.LUT R99, R99, 0xf20, R2, 0xf8, !PT ;  /* 0x00000f2063637812 */ /* 0x000fe200078ef802 */
[----:B------:R-:W-:Y:S01]  /*4cc0*/  IMAD.MOV R93, RZ, RZ, -R93 ;  /* 0x000000ffff5d7224 */ /* 0x000fe200078e0a5d */
[----:B------:R-:W4:Y:S01]  /*4cd0*/  LDCU.64 UR54, c[0x0][0x348] ;  /* 0x00006900ff3677ac */ /* 0x000f220008000a00 */
[----:B------:R-:W1:Y:S01]  /*4ce0*/  LDC R89, c[0x0][0xb20] ;  /* 0x0002c800ff597b82 */ /* 0x000e620000000800 */
[----:B------:R-:W3:Y:S01]  /*4cf0*/  LDS R0, [UR48+0x130] ;  /* 0x00013030ff007984 */ /* 0x000ee20008000800 */
[----:B------:R-:W-:Y:S01]  /*4d00*/  IMAD.SHL.U32 R98, R98, 0x10, RZ ;  /* 0x0000001062627824 */ /* 0x000fe200078e00ff */
[----:B------:R-:W-:Y:S01]  /*4d10*/  LEA R99, R99, UR52, 0x1 ;  /* 0x0000003463637c11 */ /* 0x000fe2000f8e08ff */
[----:B------:R-:W-:Y:S01]  /*4d20*/  UMOV UR51, 0x1 ;  /* 0x0000000100337882 */ /* 0x000fe20000000000 */
[----:B------:R-:W-:Y:S01]  /*4d30*/  UMOV UR56, URZ ;  /* 0x000000ff00387c82 */ /* 0x000fe20008000000 */
[----:B------:R-:W1:Y:S02]  /*4d40*/  LDCU.64 UR38, c[0x0][0x888] ;  /* 0x00011100ff2677ac */ /* 0x000e640008000a00 */
[----:B------:R-:W1:Y:S01]  /*4d50*/  LDC R41, c[0x0][0xb30] ;  /* 0x0002cc00ff297b82 */ /* 0x000e620000000800 */
[----:B------:R-:W1:Y:S01]  /*4d60*/  LDCU.64 UR44, c[0x0][0x890] ;  /* 0x00011200ff2c77ac */ /* 0x000e620008000a00 */
[----:B------:R-:W-:Y:S01]  /*4d70*/  UMOV UR50, URZ ;  /* 0x000000ff00327c82 */ /* 0x000fe20008000000 */
[----:B------:R-:W-:-:S05]  /*4d80*/  UMOV UR49, URZ ;  /* 0x000000ff00317c82 */ /* 0x000fca0008000000 */
[----:B------:R-:W1:Y:S08]  /*4d90*/  LDC.64 R84, c[0x0][0xb10] ;  /* 0x0002c400ff547b82 */ /* 0x000e700000000a00 */
[----:B------:R-:W1:Y:S08]  /*4da0*/  LDC.64 R38, c[0x0][0xb18] ;  /* 0x0002c600ff267b82 */ /* 0x000e700000000a00 */
[----:B------:R-:W1:Y:S08]  /*4db0*/  LDC.64 R36, c[0x0][0xb28] ;  /* 0x0002ca00ff247b82 */ /* 0x000e700000000a00 */
[----:B------:R-:W1:Y:S01]  /*4dc0*/  LDC.64 R82, c[0x0][0x8b0] ;  /* 0x00022c00ff527b82 */ /* 0x000e620000000a00 */
[----:B---3--:R-:W-:-:S07]  /*4dd0*/  IMAD.IADD R46, R0, 0x1, R46 ;  /* 0x00000001002e7824 */ /* 0x008fce00078e022e */
[----:B------:R-:W3:Y:S08]  /*4de0*/  LDC.64 R80, c[0x0][0x8a8] ;  /* 0x00022a00ff507b82 */ /* 0x000ef00000000a00 */
[----:B--2-4-:R-:W1:Y:S02]  /*4df0*/  LDC R90, c[0x0][0x374] ;  /* 0x0000dd00ff5a7b82 */ /* 0x014e640000000800 */
.L_x_110:
[C---:B------:R-:W-:Y:S02]  /*4e00*/  LEA R0, R103.reuse, UR48, 0x3 ;  /* 0x0000003067007c11 */ /* 0x040fe4000f8e18ff */
[----:B------:R-:W-:Y:S02]  /*4e10*/  SHF.L.U32 R2, R96, 0x1f, RZ ;  /* 0x0000001f60027819 */ /* 0x000fe400000006ff */
[----:B------:R-:W-:Y:S02]  /*4e20*/  LEA R16, R103, UR48, 0x4 ;  /* 0x0000003067107c11 */ /* 0x000fe4000f8e20ff */
[----:B------:R-:W2:Y:S02]  /*4e30*/  SYNCS.PHASECHK.TRANS64.TRYWAIT P0, [R0+URZ+0x80], R2 ;  /* 0x00008002000075a7 */ /* 0x000ea400080011ff */
[----:B--2---:R-:W-:Y:S05]  /*4e40*/  @!P0 BRA `(.L_x_80) ;  /* 0x0000003000788947 */ /* 0x004fea0003800000 */
.L_x_152:
[----:B------:R-:W4:Y:S01]  /*4e50*/  LDC.64 R10, c[0x0][0xb10] ;  /* 0x0002c400ff0a7b82 */ /* 0x000f220000000a00 */
[----:B------:R-:W3:Y:S01]  /*4e60*/  LDS.128 R16, [R16+0x110] ;  /* 0x0001100010107984 */ /* 0x000ee20000000c00 */
[----:B-1----:R-:W-:Y:S01]  /*4e70*/  ISETP.NE.AND P1, PT, R41, 0x1, PT ;  /* 0x000000012900780c */ /* 0x002fe20003f25270 */
[----:B--2---:R-:W-:Y:S01]  /*4e80*/  VIADD R0, R0, 0x90 ;  /* 0x0000009000007836 */ /* 0x004fe20000000000 */
[----:B------:R-:W-:Y:S04]  /*4e90*/  ISETP.GE.AND P0, PT, R40, 0x1, PT ;  /* 0x000000012800780c */ /* 0x000fe80003f06270 */
[----:B------:R-:W1:Y:S01]  /*4ea0*/  LDC.64 R8, c[0x0][0xb18] ;  /* 0x0002c600ff087b82 */ /* 0x000e620000000a00 */
[----:B------:R-:W-:Y:S01]  /*4eb0*/  PRMT R0, RZ, 0x654, R0 ;  /* 0x00000654ff007816 */ /* 0x000fe20000000000 */
[----:B------:R-:W-:Y:S01]  /*4ec0*/  @!PT LDS RZ, [RZ] ;  /* 0x00000000fffff984 */ /* 0x000fe20000000800 */
[----:B------:R-:W-:Y:S01]  /*4ed0*/  @!PT LDS RZ, [RZ] ;  /* 0x00000000fffff984 */ /* 0x000fe20000000800 */
[----:B------:R-:W-:Y:S01]  /*4ee0*/  @!PT LDS RZ, [RZ] ;  /* 0x00000000fffff984 */ /* 0x000fe20000000800 */
[----:B------:R-:W-:Y:S01]  /*4ef0*/  @!PT LDS RZ, [RZ] ;  /* 0x00000000fffff984 */ /* 0x000fe20000000800 */
[----:B------:R2:W-:Y:S06]  /*4f00*/  MEMBAR.ALL.CTA ;  /* 0x0000000000007992 */ /* 0x0005ec0000008000 */
[----:B--2---:R-:W2:Y:S01]  /*4f10*/  FENCE.VIEW.ASYNC.S ;  /* 0x00000000000073c6 */ /* 0x004ea20000000000 */
[----:B------:R-:W1:Y:S08]  /*4f20*/  @!P1 LDC R12, c[0x0][0xb20] ;  /* 0x0002c800ff0c9b82 */ /* 0x000e700000000800 */
[----:B------:R-:W1:Y:S01]  /*4f30*/  @!P1 LDC R7, c[0x0][0xb0c] ;  /* 0x0002c300ff079b82 */ /* 0x000e620000000800 */
[----:B--2---:R2:W-:Y:S01]  /*4f40*/  SYNCS.ARRIVE.TRANS64.RED.A1T0 RZ, [R0+URZ], RZ ;  /* 0x000000ff00ff79a7 */ /* 0x0045e200081004ff */
[----:B---3--:R-:W-:Y:S04]  /*4f50*/  LOP3.LUT P4, RZ, R18, 0x1, RZ, 0xc0, !PT ;  /* 0x0000000112ff7812 */ /* 0x008fe8000788c0ff */
[----:B------:R-:W-:Y:S09]  /*4f60*/  P2R R101, PR, RZ, 0x10 ;  /* 0x00000010ff657803 */ /* 0x000ff20000000000 */
[----:B------:R-:W-:Y:S02]  /*4f70*/  @P4 MOV R44, R16 ;  /* 0x00000010002c4202 */ /* 0x000fe40000000f00 */
[----:B------:R-:W-:Y:S01]  /*4f80*/  @P4 LOP3.LUT R43, R17, 0xffff, RZ, 0xc0, !PT ;  /* 0x0000ffff112b4812 */ /* 0x000fe200078ec0ff */
[----:B--2-4-:R-:W-:Y:S06]  /*4f90*/  @!P0 BRA `(.L_x_81) ;  /* 0x0000000000a48947 */ /* 0x014fec0003800000 */
[----:B------:R-:W-:Y:S01]  /*4fa0*/  IMAD.HI.U32 R0, R90, R39, RZ ;  /* 0x000000275a007227 */ /* 0x000fe200078e00ff */
[----:B------:R-:W-:Y:S02]  /*4fb0*/  ISETP.NE.AND P0, PT, R38, 0x1, PT ;  /* 0x000000012600780c */ /* 0x000fe40003f05270 */
[----:B------:R-:W-:Y:S01]  /*4fc0*/  ISETP.NE.AND P2, PT, R40, 0x1, PT ;  /* 0x000000012800780c */ /* 0x000fe20003f45270 */
[----:B------:R-:W-:Y:S01]  /*4fd0*/  IMAD.HI.U32 R4, R91, R84, RZ ;  /* 0x000000545b047227 */ /* 0x000fe200078e00ff */
[----:B------:R-:W-:Y:S02]  /*4fe0*/  SHF.R.U32.HI R0, RZ, R89, R0 ;  /* 0x00000059ff007219 */ /* 0x000fe40000011600 */
[----:B------:R-:W-:Y:S01]  /*4ff0*/  ISETP.NE.AND P3, PT, R42, 0x1, PT ;  /* 0x000000012a00780c */ /* 0x000fe20003f65270 */
[----:B------:R-:W-:Y:S01]  /*5000*/  IMAD.HI.U32 R6, R43, R39, RZ ;  /* 0x000000272b067227 */ /* 0x000fe200078e00ff */
[-C--:B------:R-:W-:Y:S02]  /*5010*/  SHF.R.U32.HI R4, RZ, R85.reuse, R4 ;  /* 0x00000055ff047219 */ /* 0x080fe40000011604 */
[----:B------:R-:W-:Y:S01]  /*5020*/  SEL R0, R90, R0, !P0 ;  /* 0x000000005a007207 */ /* 0x000fe20004000000 */
[----:B------:R-:W-:Y:S01]  /*5030*/  IMAD.HI.U32 R5, R44, R84, RZ ;  /* 0x000000542c057227 */ /* 0x000fe200078e00ff */
[----:B------:R-:W-:Y:S03]  /*5040*/  SEL R4, R91, R4, !P3 ;  /* 0x000000045b047207 */ /* 0x000fe60005800000 */
[-C--:B------:R-:W-:Y:S01]  /*5050*/  IMAD.HI.U32 R3, R0, R36.reuse, RZ ;  /* 0x0000002400037227 */ /* 0x080fe200078e00ff */
[----:B------:R-:W-:Y:S03]  /*5060*/  SHF.R.U32.HI R5, RZ, R85, R5 ;  /* 0x00000055ff057219 */ /* 0x000fe60000011605 */
[----:B------:R-:W-:Y:S01]  /*5070*/  IMAD.HI.U32 R2, R4, R36, RZ ;  /* 0x0000002404027227 */ /* 0x000fe200078e00ff */
[----:B------:R-:W-:Y:S02]  /*5080*/  @P2 SHF.R.U32.HI R0, RZ, R37, R3 ;  /* 0x00000025ff002219 */ /* 0x000fe40000011603 */
[----:B------:R-:W-:Y:S02]  /*5090*/  SHF.R.U32.HI R3, RZ, R89, R6 ;  /* 0x00000059ff037219 */ /* 0x000fe40000011606 */
[----:B------:R-:W-:Y:S01]  /*50a0*/  @P2 SHF.R.U32.HI R4, RZ, R37, R2 ;  /* 0x00000025ff042219 */ /* 0x000fe20000011602 */
[----:B------:R-:W-:Y:S01]  /*50b0*/  IMAD R0, R40, R0, RZ ;  /* 0x0000000028007224 */ /* 0x000fe200078e02ff */
[----:B------:R-:W-:Y:S02]  /*50c0*/  SEL R3, R43, R3, !P0 ;  /* 0x000000032b037207 */ /* 0x000fe40004000000 */
[----:B------:R-:W-:Y:S01]  /*50d0*/  SEL R2, R44, R5, !P3 ;  /* 0x000000052c027207 */ /* 0x000fe20005800000 */
[----:B------:R-:W-:Y:S01]  /*50e0*/  IMAD R5, R40, R4, RZ ;  /* 0x0000000428057224 */ /* 0x000fe200078e02ff */
[C---:B------:R-:W-:Y:S01]  /*50f0*/  ISETP.GE.AND P0, PT, R3.reuse, R0, PT ;  /* 0x000000000300720c */ /* 0x040fe20003f06270 */
[C---:B------:R-:W-:Y:S03]  /*5100*/  IMAD.HI.U32 R0, R3.reuse, R36, RZ ;  /* 0x0000002403007227 */ /* 0x040fe600078e00ff */
[C---:B------:R-:W-:Y:S02]  /*5110*/  ISETP.GE.OR P0, PT, R2.reuse, R5, P0 ;  /* 0x000000050200720c */ /* 0x040fe40000706670 */
[----:B------:R-:W-:Y:S04]  /*5120*/  SHF.R.U32.HI R0, RZ, R37, R0 ;  /* 0x00000025ff007219 */ /* 0x000fe80000011600 */
[C---:B------:R-:W-:Y:S05]  /*5130*/  SEL R6, R3.reuse, R0, !P2 ;  /* 0x0000000003067207 */ /* 0x040fea0005000000 */
        /* <DEDUP_REMOVED lines=14> */
[----:B------:R-:W-:Y:S07]  /*5220*/  IMAD R43, R3, R38, R43 ;  /* 0x00000026032b7224 */ /* 0x000fee00078e022b */
.L_x_81:
[----:B-1----:R-:W-:Y:S01]  /*5230*/  @!P1 ISETP.NE.AND P0, PT, R8, 0x1, PT ;  /* 0x000000010800980c */ /* 0x002fe20003f05270 */
[----:B------:R-:W-:Y:S01]  /*5240*/  @!P1 IMAD.HI.U32 R0, R44, R10, RZ ;  /* 0x0000000a2c009227 */ /* 0x000fe200078e00ff */
[----:B------:R-:W-:Y:S01]  /*5250*/  @!P1 ISETP.NE.AND P2, PT, R7, 0x1, PT ;  /* 0x000000010700980c */ /* 0x000fe20003f45270 */
[----:B------:R-:W-:Y:S01]  /*5260*/  ULOP3.LUT UP0, URZ, UR52, 0x1b0, URZ, 0xc0, !UPT ;  /* 0x000001b034ff7892 */ /* 0x000fe2000f80c0ff */
[----:B------:R-:W-:Y:S01]  /*5270*/  R2UR UR42, R15 ;  /* 0x000000000f2a72ca */ /* 0x000fe200000e0000 */
[----:B------:R-:W-:Y:S01]  /*5280*/  @!P1 IMAD.HI.U32 R2, R43, R9, RZ ;  /* 0x000000092b029227 */ /* 0x000fe200078e00ff */
[----:B------:R-:W-:Y:S02]  /*5290*/  @!P1 SHF.R.U32.HI R0, RZ, R11, R0 ;  /* 0x0000000bff009219 */ /* 0x000fe40000011600 */
[----:B------:R-:W-:Y:S01]  /*52a0*/  R2UR UR41, R14 ;  /* 0x000000000e2972ca */ /* 0x000fe200000e0000 */
[----:B------:R-:W-:Y:S01]  /*52b0*/  VIADD R103, R103, 0x1 ;  /* 0x0000000167677836 */ /* 0x000fe20000000000 */
[----:B------:R-:W-:Y:S02]  /*52c0*/  @!P1 SHF.R.U32.HI R2, RZ, R12, R2 ;  /* 0x0000000cff029219 */ /* 0x000fe40000011602 */
[----:B------:R-:W-:Y:S02]  /*52d0*/  @!P1 SEL R3, R44, R0, !P2 ;  /* 0x000000002c039207 */ /* 0x000fe40005000000 */
[----:B------:R-:W-:Y:S02]  /*52e0*/  @!P1 SEL R2, R43, R2, !P0 ;  /* 0x000000022b029207 */ /* 0x000fe40004000000 */
[----:B------:R-:W-:Y:S01]  /*52f0*/  @P4 SHF.R.U32.HI R95, RZ, 0x10, R17 ;  /* 0x00000010ff5f4819 */ /* 0x000fe20000011611 */
[----:B------:R-:W-:Y:S02]  /*5300*/  USHF.L.U32 UR42, UR42, 0x7, URZ ;  /* 0x000000072a2a7899 */ /* 0x000fe400080006ff */
[----:B------:R-:W-:Y:S02]  /*5310*/  @!P1 IMAD.IADD R0, R2, 0x1, -R3 ;  /* 0x0000000102009824 */ /* 0x000fe400078e0a03 */
[----:B------:R-:W-:Y:S01]  /*5320*/  @!P1 IMAD.IADD R2, R3, 0x1, -R2 ;  /* 0x0000000103029824 */ /* 0x000fe200078e0a02 */
[----:B------:R-:W-:Y:S01]  /*5330*/  USHF.L.U32 UR41, UR41, 0x6, URZ ;  /* 0x0000000629297899 */ /* 0x000fe200080006ff */
[----:B------:R-:W-:Y:S02]  /*5340*/  @!P1 IMAD R44, R0, R7, R44 ;  /* 0x00000007002c9224 */ /* 0x000fe400078e022c */
[----:B------:R-:W-:Y:S01]  /*5350*/  @!P1 IMAD R43, R2, R8, R43 ;  /* 0x00000008022b9224 */ /* 0x000fe200078e022b */
[----:B------:R-:W-:Y:S08]  /*5360*/  BRA.U !UP0, `(.L_x_82) ;  /* 0x00000001087c7547 */ /* 0x000ff0000b800000 */
[----:B------:R-:W1:Y:S01]  /*5370*/  LDCU.64 UR8, c[0x4][0x80] ;  /* 0x01001000ff0877ac */ /* 0x000e620008000a00 */
[----:B------:R-:W-:Y:S01]  /*5380*/  MOV R2, 0x0 ;  /* 0x0000000000027802 */ /* 0x000fe20000000f00 */
[----:B------:R-:W-:Y:S02]  /*5390*/  HFMA2 R12, -RZ, RZ, 0, 5.9604644775390625e-08 ;  /* 0x00000001ff0c7431 */ /* 0x000fe400000001ff */
[----:B------:R-:W-:Y:S01]  /*53a0*/  IMAD.MOV.U32 R8, RZ, RZ, 0x70 ;  /* 0x00000070ff087424 */ /* 0x000fe200078e00ff */
[----:B------:R2:W3:Y:S01]  /*53b0*/  LDC.64 R14, c[0x4][R2] ;  /* 0x01000000020e7b82 */ /* 0x0004e20000000a00 */
[----:B------:R-:W4:Y:S01]  /*53c0*/  LDCU.64 UR6, c[0x4][0x88] ;  /* 0x01001100ff0677ac */ /* 0x000f220008000a00 */
[----:B------:R-:W-:Y:S01]  /*53d0*/  IMAD.MOV.U32 R13, RZ, RZ, RZ ;  /* 0x000000ffff0d7224 */ /* 0x000fe200078e00ff */
[----:B------:R-:W2:Y:S01]  /*53e0*/  LDCU.64 UR4, c[0x4][0x8] ;  /* 0x01000100ff0477ac */ /* 0x000ea20008000a00 */
[----:B-1----:R-:W-:Y:S01]  /*53f0*/  MOV R5, UR9 ;  /* 0x0000000900057c02 */ /* 0x002fe20008000f00 */
[----:B------:R-:W-:Y:S01]  /*5400*/  IMAD.U32 R4, RZ, RZ, UR8 ;  /* 0x00000008ff047e24 */ /* 0x000fe2000f8e00ff */
[----:B----4-:R-:W-:Y:S01]  /*5410*/  MOV R7, UR7 ;  /* 0x0000000700077c02 */ /* 0x010fe20008000f00 */
[----:B------:R-:W-:Y:S01]  /*5420*/  IMAD.U32 R6, RZ, RZ, UR6 ;  /* 0x00000006ff067e24 */ /* 0x000fe2000f8e00ff */
[----:B--2---:R-:W-:Y:S01]  /*5430*/  MOV R11, UR5 ;  /* 0x00000005000b7c02 */ /* 0x004fe20008000f00 */
[----:B------:R-:W-:Y:S02]  /*5440*/  IMAD.U32 R10, RZ, RZ, UR4 ;  /* 0x00000004ff0a7e24 */ /* 0x000fe4000f8e00ff */
[----:B------:R-:W-:Y:S07]  /*5450*/  LEPC R20, `(.L_x_83) ;  /* 0x000000001014794e */ /* 0x000fee0000000000 */
[----:B---3-5:R-:W-:Y:S05]  /*5460*/  CALL.ABS.NOINC R14 ;  /* 0x000000000e007343 */ /* 0x028fea0003c00000 */
.L_x_83:
[----:B------:R-:W1:Y:S01]  /*5470*/  LDCU.64 UR8, c[0x4][0x80] ;  /* 0x01001000ff0877ac */ /* 0x000e620008000a00 */
[----:B------:R-:W2:Y:S01]  /*5480*/  LDC.64 R2, c[0x4][R2] ;  /* 0x0100000002027b82 */ /* 0x000ea20000000a00 */
[----:B------:R-:W-:Y:S02]  /*5490*/  HFMA2 R12, -RZ, RZ, 0, 5.9604644775390625e-08 ;  /* 0x00000001ff0c7431 */ /* 0x000fe400000001ff */
[----:B------:R-:W-:Y:S02]  /*54a0*/  IMAD.MOV.U32 R8, RZ, RZ, 0x70 ;  /* 0x00000070ff087424 */ /* 0x000fe400078e00ff */
[----:B------:R-:W-:Y:S01]  /*54b0*/  IMAD.MOV.U32 R13, RZ, RZ, RZ ;  /* 0x000000ffff0d7224 */ /* 0x000fe200078e00ff */
[----:B------:R-:W3:Y:S01]  /*54c0*/  LDCU.64 UR6, c[0x4][0x88] ;  /* 0x01001100ff0677ac */ /* 0x000ee20008000a00 */
[----:B------:R-:W4:Y:S01]  /*54d0*/  LDCU.64 UR4, c[0x4][0x8] ;  /* 0x01000100ff0477ac */ /* 0x000f220008000a00 */
[----:B-1----:R-:W-:Y:S02]  /*54e0*/  MOV R4, UR8 ;  /* 0x0000000800047c02 */ /* 0x002fe40008000f00 */
[----:B------:R-:W-:Y:S02]  /*54f0*/  MOV R5, UR9 ;  /* 0x0000000900057c02 */ /* 0x000fe40008000f00 */
[----:B---3--:R-:W-:Y:S01]  /*5500*/  MOV R7, UR7 ;  /* 0x0000000700077c02 */ /* 0x008fe20008000f00 */
[----:B------:R-:W-:Y:S01]  /*5510*/  IMAD.U32 R6, RZ, RZ, UR6 ;  /* 0x00000006ff067e24 */ /* 0x000fe2000f8e00ff */
[----:B----4-:R-:W-:Y:S01]  /*5520*/  MOV R11, UR5 ;  /* 0x00000005000b7c02 */ /* 0x010fe20008000f00 */
[----:B------:R-:W-:Y:S02]  /*5530*/  IMAD.U32 R10, RZ, RZ, UR4 ;  /* 0x00000004ff0a7e24 */ /* 0x000fe4000f8e00ff */
[----:B------:R-:W-:Y:S07]  /*5540*/  LEPC R20, `(.L_x_82) ;  /* 0x000000001014794e */ /* 0x000fee0000000000 */
[----:B--2---:R-:W-:Y:S05]  /*5550*/  CALL.ABS.NOINC R2 ;  /* 0x0000000002007343 */ /* 0x004fea0003c00000 */
.L_x_82:
[----:B------:R-:W-:Y:S01]  /*5560*/  ISETP.NE.U32.AND P4, PT, R82, RZ, PT ;  /* 0x000000ff5200720c */ /* 0x000fe20003f85070 */
[----:B------:R-:W-:Y:S01]  /*5570*/  UISETP.NE.AND UP2, UPT, UR53, URZ, UPT ;  /* 0x000000ff3500728c */ /* 0x000fe2000bf45270 */
[----:B------:R-:W-:Y:S01]  /*5580*/  ISETP.NE.U32.AND P2, PT, RZ, UR38, PT ;  /* 0x00000026ff007c0c */ /* 0x000fe2000bf45070 */
[----:B------:R-:W-:Y:S01]  /*5590*/  UISETP.NE.U32.AND UP1, UPT, UR44, URZ, UPT ;  /* 0x000000ff2c00728c */ /* 0x000fe2000bf25070 */
[----:B------:R-:W-:Y:S01]  /*55a0*/  ISETP.NE.AND.EX P4, PT, R83, RZ, PT, P4 ;  /* 0x000000ff5300720c */ /* 0x000fe20003f85340 */
[----:B------:R-:W-:Y:S01]  /*55b0*/  UPLOP3.LUT UP0, UPT, UPT, UPT, UPT, 0x40, 0x4 ;  /* 0x000000000004789c */ /* 0x000fe20003f0e870 */
[----:B------:R-:W-:Y:S01]  /*55c0*/  ISETP.NE.AND.EX P2, PT, RZ, UR39, PT, P2 ;  /* 0x00000027ff007c0c */ /* 0x000fe2000bf45320 */
[----:B------:R-:W-:Y:S01]  /*55d0*/  UISETP.NE.AND.EX UP1, UPT, UR45, URZ, UPT, UP1 ;  /* 0x000000ff2d00728c */ /* 0x000fe2000bf25310 */
[----:B------:R-:W-:Y:S04]  /*55e0*/  PLOP3.LUT P1, PT, PT, PT, UP2, 0x80, 0x8 ;  /* 0x000000000008781c */ /* 0x000fe80003f2f028 */
[----:B------:R-:W-:Y:S06]  /*55f0*/  @UP2 UPLOP3.LUT UP0, UPT, UPT, UPT, UP1, 0x80, 0x8 ;  /* 0x000000000008289c */ /* 0x000fec0003f0f010 */
[----:B------:R-:W-:Y:S01]  /*5600*/  PLOP3.LUT P0, PT, PT, PT, UP0, 0x80, 0x8 ;  /* 0x000000000008781c */ /* 0x000fe20003f0f008 */
[----:B------:R-:W-:Y:S01]  /*5610*/  @!UPT UIADD3 URZ, UPT, UPT, URZ, URZ, URZ ;  /* 0x000000fffffff290 */ /* 0x000fe2000fffe0ff */
[----:B------:R-:W-:Y:S11]  /*5620*/  BRA.U !UP1, `(.L_x_84) ;  /* 0x0000000109387547 */ /* 0x000ff6000b800000 */
[----:B------:R-:W-:Y:S01]  /*5630*/  UISETP.NE.U32.AND UP0, UPT, UR38, URZ, UPT ;  /* 0x000000ff2600728c */ /* 0x000fe2000bf05070 */
[----:B------:R-:W-:Y:S02]  /*5640*/  HFMA2 R0, -RZ, RZ, 0, 5.9604644775390625e-08 ;  /* 0x00000001ff007431 */ /* 0x000fe400000001ff */
[----:B------:R-:W-:Y:S01]  /*5650*/  IMAD.MOV.U32 R88, RZ, RZ, 0x1 ;  /* 0x00000001ff587424 */ /* 0x000fe200078e00ff */
[----:B------:R-:W-:Y:S06]  /*5660*/  UISETP.NE.AND.EX UP0, UPT, UR39, URZ, UPT, UP0 ;  /* 0x000000ff2700728c */ /* 0x000fec000bf05300 */
[----:B------:R-:W-:Y:S05]  /*5670*/  PLOP3.LUT P3, PT, PT, PT, UP0, 0x80, 0x8 ;  /* 0x000000000008781c */ /* 0x000fea0003f6f008 */
[----:B------:R-:W1:Y:S01]  /*5680*/  @UP0 LDCU.64 UR6, c[0x0][0x888] ;  /* 0x00011100ff0607ac */ /* 0x000e620008000a00 */
[----:B------:R-:W-:Y:S07]  /*5690*/  @UP0 UIMAD UR4, UR36, UR44, URZ ;  /* 0x0000002c240402a4 */ /* 0x000fee000f8e02ff */
[----:B------:R-:W-:Y:S01]  /*56a0*/  @!P3 PRMT R88, R0, 0x7610, R88 ;  /* 0x000076100058b816 */ /* 0x000fe20000000058 */
[----:B-1----:R-:W-:Y:S03]  /*56b0*/  @UP0 UIMAD.WIDE UR6, UR4, 0x4, UR6 ;  /* 0x00000004040608a5 */ /* 0x002fe6000f8e0206 */
[----:B------:R-:W1:Y:S03]  /*56c0*/  @!UP0 LDCU UR4, c[0x0][0x880] ;  /* 0x00011000ff0487ac */ /* 0x000e660008000800 */
[----:B------:R-:W-:Y:S01]  /*56d0*/  IMAD.U32 R2, RZ, RZ, UR6 ;  /* 0x00000006ff027e24 */ /* 0x000fe2000f8e00ff */
[----:B------:R-:W-:Y:S05]  /*56e0*/  MOV R3, UR7 ;  /* 0x0000000700037c02 */ /* 0x000fea0008000f00 */
[----:B-----5:R2:W5:Y:S02]  /*56f0*/  @P3 LDG.E R49, desc[UR46][R2.64] ;  /* 0x0000002e02313981 */ /* 0x020564000c1e1900 */
[----:B-12---:R-:W-:Y:S02]  /*5700*/  @!P3 IMAD.U32 R49, RZ, RZ, UR4 ;  /* 0x00000004ff31be24 */ /* 0x006fe4000f8e00ff */
.L_x_84:
[----:B------:R-:W-:Y:S05]  /*5710*/  @!P4 BRA `(.L_x_85) ;  /* 0x000000000020c947 */ /* 0x000fea0003800000 */
[----:B------:R-:W-:Y:S04]  /*5720*/  ISETP.NE.U32.AND P3, PT, R80, RZ, PT ;  /* 0x000000ff5000720c */ /* 0x000fe80003f65070 */
[----:B------:R-:W-:Y:S11]  /*5730*/  ISETP.NE.AND.EX P3, PT, R81, RZ, PT, P3 ;  /* 0x000000ff5100720c */ /* 0x000ff60003f65330 */
[----:B------:R-:W-:Y:S02]  /*5740*/  @!UPT UIADD3 URZ, UPT, UPT, URZ, URZ, URZ ;  /* 0x000000fffffff290 */ /* 0x000fe4000fffe0ff */
[----:B------:R-:W1:Y:S01]  /*5750*/  @P3 LDC.64 R2, c[0x0][0x8a8] ;  /* 0x00022a00ff023b82 */ /* 0x000e620000000a00 */
[----:B------:R-:W-:Y:S04]  /*5760*/  @P3 IMAD R0, R82, UR36, RZ ;  /* 0x0000002452003c24 */ /* 0x000fe8000f8e02ff */
[----:B-1----:R-:W-:Y:S05]  /*5770*/  @P3 IMAD.WIDE R2, R0, 0x4, R2 ;  /* 0x0000000400023825 */ /* 0x002fea00078e0202 */
[----:B-----5:R1:W5:Y:S02]  /*5780*/  @P3 LDG.E R47, desc[UR46][R2.64] ;  /* 0x0000002e022f3981 */ /* 0x020364000c1e1900 */
[----:B-1----:R-:W2:Y:S02]  /*5790*/  @!P3 LDC R47, c[0x0][0x8a0] ;  /* 0x00022800ff2fbb82 */ /* 0x002ea40000000800 */
.L_x_85:
[----:B-----5:R-:W-:Y:S01]  /*57a0*/  FSETP.NEU.AND P3, PT, R49, RZ, PT ;  /* 0x000000ff3100720b */ /* 0x020fe20003f6d000 */
[----:B------:R-:W-:Y:S01]  /*57b0*/  ULOP3.LUT UR4, UR51, 0x1, URZ, 0x3c, !UPT ;  /* 0x0000000133047892 */ /* 0x000fe2000f8e3cff */
[----:B------:R-:W-:Y:S01]  /*57c0*/  SEL R4, RZ, 0xffffffff, P2 ;  /* 0xffffffffff047807 */ /* 0x000fe20001000000 */
[----:B------:R-:W-:Y:S01]  /*57d0*/  IMAD.U32 R72, RZ, RZ, UR56 ;  /* 0x00000038ff487e24 */ /* 0x000fe2000f8e00ff */
[----:B------:R-:W-:Y:S01]  /*57e0*/  @P1 LOP3.LUT P2, RZ, R88, 0xff, RZ, 0xc0, !PT ;  /* 0x000000ff58ff1812 */ /* 0x000fe2000784c0ff */
[----:B------:R-:W-:Y:S01]  /*57f0*/  IMAD.SHL.U32 R106, R94, 0x10, RZ ;  /* 0x000000105e6a7824 */ /* 0x000fe200078e00ff */
[----:B------:R-:W-:Y:S01]  /*5800*/  @P1 SEL R0, RZ, 0xffffffff, P3 ;  /* 0xffffffffff001807 */ /* 0x000fe20001800000 */
[----:B------:R-:W-:Y:S01]  /*5810*/  IMAD.U32 R107, RZ, RZ, UR4 ;  /* 0x00000004ff6b7e24 */ /* 0x000fe2000f8e00ff */
[----:B------:R-:W-:Y:S01]  /*5820*/  LEA R73, R45, UR48, 0x3 ;  /* 0x000000302d497c11 */ /* 0x000fe2000f8e18ff */
[----:B------:R-:W-:Y:S01]  /*5830*/  IMAD.SHL.U32 R72, R72, 0x2000, RZ ;  /* 0x0000200048487824 */ /* 0x000fe200078e00ff */
[----:B------:R-:W-:Y:S01]  /*5840*/  @P0 SEL R0, R4, R0, !P2 ;  /* 0x0000000004000207 */ /* 0x000fe20005000000 */
[----:B------:R-:W-:Y:S01]  /*5850*/  IMAD.SHL.U32 R105, R93, 0x10, RZ ;  /* 0x000000105d697824 */ /* 0x000fe200078e00ff */
[----:B------:R-:W-:Y:S01]  /*5860*/  PLOP3.LUT P2, PT, PT, PT, UP1, 0x80, 0x8 ;  /* 0x000000000008781c */ /* 0x000fe20003f4f018 */
[----:B------:R-:W-:Y:S01]  /*5870*/  IMAD.IADD R67, R99, 0x1, R72 ;  /* 0x0000000163437824 */ /* 0x000fe200078e0248 */
[----:B------:R-:W-:Y:S01]  /*5880*/  @P1 LOP3.LUT R0, R0, 0x1, RZ, 0xc0, !PT ;  /* 0x0000000100001812 */ /* 0x000fe200078ec0ff */
[----:B------:R-:W-:Y:S01]  /*5890*/  BSSY B1, `(.L_x_86) ;  /* 0x0000039000017945 */ /* 0x000fe20003800000 */
[----:B------:R-:W-:Y:S01]  /*58a0*/  LOP3.LUT P4, R102, R88, 0xff, RZ, 0xc0, !PT ;  /* 0x000000ff58667812 */ /* 0x000fe2000788c0ff */
[----:B------:R-:W-:Y:S01]  /*58b0*/  IMAD.IADD R66, R67, 0x1, R106 ;  /* 0x0000000143427824 */ /* 0x000fe200078e026a */
[----:B------:R-:W-:Y:S01]  /*58c0*/  ISETP.NE.U32.OR P5, PT, R0, 0x1, !P1 ;  /* 0x000000010000780c */ /* 0x000fe20004fa5470 */
[----:B------:R-:W-:Y:S01]  /*58d0*/  IMAD.U32 R0, RZ, RZ, UR56 ;  /* 0x00000038ff007e24 */ /* 0x000fe2000f8e00ff */
[----:B------:R-:W-:Y:S01]  /*58e0*/  SEL R3, RZ, 0xffffffff, P3 ;  /* 0xffffffffff037807 */ /* 0x000fe20001800000 */
[----:B------:R-:W-:Y:S01]  /*58f0*/  IMAD.MOV.U32 R75, RZ, RZ, 0x1 ;  /* 0x00000001ff4b7424 */ /* 0x000fe200078e00ff */
[----:B------:R-:W-:Y:S01]  /*5900*/  P2R R104, PR, RZ, 0x20 ;  /* 0x00000020ff687803 */ /* 0x000fe20000000000 */
[----:B------:R-:W-:Y:S01]  /*5910*/  IMAD R48, R45, 0x40, R46 ;  /* 0x000000402d307824 */ /* 0x000fe200078e022e */
[----:B------:R-:W-:Y:S01]  /*5920*/  LEA R0, R0, UR48, 0x3 ;  /* 0x0000003000007c11 */ /* 0x000fe2000f8e18ff */
[----:B------:R-:W-:Y:S01]  /*5930*/  IMAD.U32 R74, RZ, RZ, UR56 ;  /* 0x00000038ff4a7e24 */ /* 0x000fe2000f8e00ff */
[----:B------:R-:W-:Y:S02]  /*5940*/  @P2 SEL R3, R4, R3, !P4 ;  /* 0x0000000304032207 */ /* 0x000fe40006000000 */
[----:B------:R-:W-:Y:S02]  /*5950*/  CS2R R78, SRZ ;  /* 0x00000000004e7805 */ /* 0x000fe4000001ff00 */
[----:B------:R-:W-:Y:S02]  /*5960*/  CS2R R76, SRZ ;  /* 0x00000000004c7805 */ /* 0x000fe4000001ff00 */
[----:B------:R-:W-:Y:S02]  /*5970*/  CS2R R70, SRZ ;  /* 0x0000000000467805 */ /* 0x000fe4000001ff00 */
[----:B------:R-:W-:Y:S02]  /*5980*/  LOP3.LUT R3, R3, 0x1, RZ, 0xc0, !PT ;  /* 0x0000000103037812 */ /* 0x000fe400078ec0ff */
[----:B------:R-:W-:Y:S02]  /*5990*/  CS2R R68, SRZ ;  /* 0x0000000000447805 */ /* 0x000fe4000001ff00 */
[----:B------:R-:W-:Y:S02]  /*59a0*/  @P5 SHF.L.U32 R2, R107, 0x1f, RZ ;  /* 0x0000001f6b025819 */ /* 0x000fe400000006ff */
[----:B------:R-:W-:Y:S02]  /*59b0*/  CS2R R62, SRZ ;  /* 0x00000000003e7805 */ /* 0x000fe4000001ff00 */
[----:B------:R-:W-:Y:S02]  /*59c0*/  ISETP.NE.U32.AND P2, PT, R3, 0x1, PT ;  /* 0x000000010300780c */ /* 0x000fe40003f45070 */
[----:B------:R-:W-:Y:S01]  /*59d0*/  CS2R R60, SRZ ;  /* 0x00000000003c7805 */ /* 0x000fe2000001ff00 */
[----:B------:R1:W3:Y:S01]  /*59e0*/  @P5 SYNCS.PHASECHK.TRANS64.TRYWAIT P1, [R0+URZ+0x40], R2 ;  /* 0x00004002000055a7 */ /* 0x0002e200080211ff */
[----:B------:R-:W-:Y:S02]  /*59f0*/  CS2R R58, SRZ ;  /* 0x00000000003a7805 */ /* 0x000fe4000001ff00 */
[----:B------:R-:W-:Y:S02]  /*5a00*/  P2R R108, PR, RZ, 0x4 ;  /* 0x00000004ff6c7803 */ /* 0x000fe40000000000 */
[----:B------:R-:W-:Y:S01]  /*5a10*/  CS2R R56, SRZ ;  /* 0x0000000000387805 */ /* 0x000fe2000001ff00 */
[----:B------:R-:W-:Y:S02]  /*5a20*/  IMAD.IADD R65, R67, 0x1, R105 ;  /* 0x0000000143417824 */ /* 0x000fe400078e0269 */
[----:B------:R-:W-:Y:S01]  /*5a30*/  IMAD.IADD R64, R98, 0x1, R66 ;  /* 0x0000000162407824 */ /* 0x000fe200078e0242 */
[----:B-1----:R-:W-:Y:S04]  /*5a40*/  SHF.L.U32 R2, R97, 0x1f, RZ ;  /* 0x0000001f61027819 */ /* 0x002fe800000006ff */
[----:B------:R1:W4:Y:S01]  /*5a50*/  SYNCS.PHASECHK.TRANS64.TRYWAIT P0, [R73+URZ+0xa0], R2 ;  /* 0x0000a002490075a7 */ /* 0x00032200080011ff */
[----:B---3--:R-:W-:Y:S01]  /*5a60*/  @P5 SEL R75, RZ, 0x1, !P1 ;  /* 0x00000001ff4b5807 */ /* 0x008fe20004800000 */
[----:B-1----:R-:W-:Y:S06]  /*5a70*/  @!P5 BRA `(.L_x_87) ;  /* 0x000000000068d947 */ /* 0x002fec0003800000 */
[----:B------:R-:W-:Y:S01]  /*5a80*/  ISETP.NE.AND P1, PT, R75, RZ, PT ;  /* 0x000000ff4b00720c */ /* 0x000fe20003f25270 */
[----:B------:R-:W-:Y:S01]  /*5a90*/  BSSY B0, `(.L_x_88) ;  /* 0x000000d000007945 */ /* 0x000fe20003800000 */
[----:B------:R-:W-:Y:S02]  /*5aa0*/  CS2R R58, SRZ ;  /* 0x00000000003a7805 */ /* 0x000fe4000001ff00 */
[----:B------:R-:W-:Y:S02]  /*5ab0*/  CS2R R56, SRZ ;  /* 0x0000000000387805 */ /* 0x000fe4000001ff00 */
[----:B------:R-:W-:Y:S02]  /*5ac0*/  CS2R R62, SRZ ;  /* 0x00000000003e7805 */ /* 0x000fe4000001ff00 */
[----:B------:R-:W-:Y:S02]  /*5ad0*/  CS2R R60, SRZ ;  /* 0x00000000003c7805 */ /* 0x000fe4000001ff00 */
[----:B------:R-:W-:Y:S02]  /*5ae0*/  CS2R R70, SRZ ;  /* 0x0000000000467805 */ /* 0x000fe4000001ff00 */
[----:B------:R-:W-:Y:S02]  /*5af0*/  CS2R R68, SRZ ;  /* 0x0000000000447805 */ /* 0x000fe4000001ff00 */
[----:B------:R-:W-:Y:S02]  /*5b00*/  CS2R R78, SRZ ;  /* 0x00000000004e7805 */ /* 0x000fe4000001ff00 */
[----:B------:R-:W-:Y:S01]  /*5b10*/  CS2R R76, SRZ ;  /* 0x00000000004c7805 */ /* 0x000fe2000001ff00 */
[----:B------:R-:W-:Y:S06]  /*5b20*/  @P1 BRA `(.L_x_89) ;  /* 0x00000000000c1947 */ /* 0x000fec0003800000 */
[----:B------:R-:W-:Y:S04]  /*5b30*/  SHF.L.U32 R3, R107, 0x1f, RZ ;  /* 0x0000001f6b037819 */ /* 0x000fe800000006ff */
[----:B------:R-:W1:Y:S02]  /*5b40*/  SYNCS.PHASECHK.TRANS64.TRYWAIT P1, [R0+URZ+0x40], R3 ;  /* 0x00004003000075a7 */ /* 0x000e6400080211ff */
[----:B-1----:R-:W-:Y:S05]  /*5b50*/  @!P1 BRA `(.L_x_90) ;  /* 0x0000002400489947 */ /* 0x002fea0003800000 */
.L_x_89:
[----:B------:R-:W-:Y:S05]  /*5b60*/  BSYNC B0 ;  /* 0x0000000000007941 */ /* 0x000fea0003800000 */
.L_x_88:
[----:B------:R-:W-:Y:S01]  /*5b70*/  ISETP.NE.AND P1, PT, R108, RZ, PT ;  /* 0x000000ff6c00720c */ /* 0x000fe20003f25270 */
[----:B------:R-:W-:Y:S04]  /*5b80*/  UIADD3 UR5, UPT, UPT, UR56, 0x1, URZ ;  /* 0x0000000138057890 */ /* 0x000fe8000fffe0ff */
[----:B------:R-:W-:Y:S04]  /*5b90*/  UISETP.NE.AND UP0, UPT, UR5, 0x3, UPT ;  /* 0x000000030500788c */ /* 0x000fe8000bf05270 */
[----:B------:R-:W-:Y:S02]  /*5ba0*/  USEL UR4, URZ, 0x1, UP0 ;  /* 0x00000001ff047887 */ /* 0x000fe40008000000 */
[----:B------:R-:W-:Y:S02]  /*5bb0*/  USEL UR5, UR5, URZ, UP0 ;  /* 0x000000ff05057287 */ /* 0x000fe40008000000 */
[----:B------:R3:W1:Y:S02]  /*5bc0*/  @P1 LDS.128 R56, [R67] ;  /* 0x0000000043381984 */ /* 0x0006640000000c00 */
[----:B------:R-:W-:Y:S02]  /*5bd0*/  LOP3.LUT R107, R107, UR4, RZ, 0x3c, !PT ;  /* 0x000000046b6b7c12 */ /* 0x000fe4000f8e3cff */
[----:B------:R3:W1:Y:S01]  /*5be0*/  @P1 LDS.128 R60, [R66+0x10] ;  /* 0x00001000423c1984 */ /* 0x0006620000000c00 */
[----:B------:R-:W-:Y:S03]  /*5bf0*/  IMAD.U32 R74, RZ, RZ, UR5 ;  /* 0x00000005ff4a7e24 */ /* 0x000fe6000f8e00ff */
[----:B------:R3:W1:Y:S04]  /*5c00*/  @P1 LDS.128 R68, [R65+0x20] ;  /* 0x0000200041441984 */ /* 0x0006680000000c00 */
[----:B------:R3:W1:Y:S02]  /*5c10*/  @P1 LDS.128 R76, [R64+0x10] ;  /* 0x00001000404c1984 */ /* 0x0006640000000c00 */
.L_x_87:
[----:B------:R-:W-:Y:S05]  /*5c20*/  BSYNC B1 ;  /* 0x0000000000017941 */ /* 0x000fea0003800000 */
.L_x_86:
[----:B-1----:R-:W-:Y:S04]  /*5c30*/  SHF.R.U32.HI R0, RZ, 0x15, R48 ;  /* 0x00000015ff007819 */ /* 0x002fe80000011630 */
[----:B------:R-:W-:Y:S01]  /*5c40*/  LOP3.LUT P1, RZ, R0, 0x3, R92, 0x48, !PT ;  /* 0x0000000300ff7812 */ /* 0x000fe2000782485c */
[----:B------:R-:W-:Y:S01]  /*5c50*/  @!UPT UIADD3 URZ, UPT, UPT, URZ, URZ, URZ ;  /* 0x000000fffffff290 */ /* 0x000fe2000fffe0ff */
[----:B----4-:R-:W-:Y:S11]  /*5c60*/  @P0 BRA `(.L_x_91) ;  /* 0x0000000000080947 */ /* 0x010ff60003800000 */
[----:B------:R-:W1:Y:S02]  /*5c70*/  SYNCS.PHASECHK.TRANS64.TRYWAIT P0, [R73+URZ+0xa0], R2 ;  /* 0x0000a002490075a7 */ /* 0x000e6400080011ff */
[----:B-1----:R-:W-:Y:S05]  /*5c80*/  @!P0 BRA `(.L_x_92) ;  /* 0x0000002400108947 */ /* 0x002fea0003800000 */
.L_x_91:
[----:B------:R-:W-:Y:S05]  /*5c90*/  @!P1 BRA `(.L_x_93) ;  /* 0x0000000000409947 */ /* 0x000fea0003800000 */
[----:B------:R-:W4:Y:S01]  /*5ca0*/  LDCU.64 UR8, c[0x4][0x70] ;  /* 0x01000e00ff0877ac */ /* 0x000f220008000a00 */
[----:B------:R-:W-:Y:S01]  /*5cb0*/  MOV R3, 0x0 ;  /* 0x0000000000037802 */ /* 0x000fe20000000f00 */
[----:B------:R-:W-:Y:S02]  /*5cc0*/  HFMA2 R12, -RZ, RZ, 0, 5.9604644775390625e-08 ;  /* 0x00000001ff0c7431 */ /* 0x000fe400000001ff */
[----:B------:R-:W-:Y:S02]  /*5cd0*/  IMAD.MOV.U32 R8, RZ, RZ, 0x192 ;  /* 0x00000192ff087424 */ /* 0x000fe400078e00ff */
[----:B------:R-:W-:Y:S01]  /*5ce0*/  IMAD.MOV.U32 R13, RZ, RZ, RZ ;  /* 0x000000ffff0d7224 */ /* 0x000fe200078e00ff */
[----:B------:R-:W5:Y:S01]  /*5cf0*/  LDCU.64 UR6, c[0x4][0x78] ;  /* 0x01000f00ff0677ac */ /* 0x000f620008000a00 */
[----:B-1----:R-:W1:Y:S01]  /*5d00*/  LDC.64 R2, c[0x4][R3] ;  /* 0x0100000003027b82 */ /* 0x002e620000000a00 */
[----:B------:R-:W2:Y:S01]  /*5d10*/  LDCU.64 UR4, c[0x4][0x10] ;  /* 0x01000200ff0477ac */ /* 0x000ea20008000a00 */
[----:B----4-:R-:W-:Y:S01]  /*5d20*/  MOV R5, UR9 ;  /* 0x0000000900057c02 */ /* 0x010fe20008000f00 */
[----:B------:R-:W-:Y:S01]  /*5d30*/  IMAD.U32 R4, RZ, RZ, UR8 ;  /* 0x00000008ff047e24 */ /* 0x000fe2000f8e00ff */
[----:B-----5:R-:W-:Y:S01]  /*5d40*/  MOV R7, UR7 ;  /* 0x0000000700077c02 */ /* 0x020fe20008000f00 */
[----:B------:R-:W-:Y:S01]  /*5d50*/  IMAD.U32 R6, RZ, RZ, UR6 ;  /* 0x00000006ff067e24 */ /* 0x000fe2000f8e00ff */
[----:B--2---:R-:W-:Y:S01]  /*5d60*/  MOV R11, UR5 ;  /* 0x00000005000b7c02 */ /* 0x004fe20008000f00 */
[----:B------:R-:W-:Y:S02]  /*5d70*/  IMAD.U32 R10, RZ, RZ, UR4 ;  /* 0x00000004ff0a7e24 */ /* 0x000fe4000f8e00ff */
[----:B------:R-:W-:Y:S07]  /*5d80*/  LEPC R20, `(.L_x_93) ;  /* 0x000000001014794e */ /* 0x000fee0000000000 */
[----:B-1-3--:R-:W-:Y:S05]  /*5d90*/  CALL.ABS.NOINC R2 ;  /* 0x0000000002007343 */ /* 0x00afea0003c00000 */
.L_x_93:
[----:B------:R-:W-:Y:S01]  /*5da0*/  SHF.L.U32 R50, R56, 0x10, RZ ;  /* 0x0000001038327819 */ /* 0x000fe200000006ff */
[----:B------:R-:W-:Y:S05]  /*5db0*/  WARPSYNC.ALL ;  /* 0x0000000000007948 */ /* 0x000fea0003800000 */
[----:B------:R-:W-:Y:S01]  /*5dc0*/  R2UR UR4, R48 ;  /* 0x00000000300472ca */ /* 0x000fe200000e0000 */
[----:B------:R-:W-:Y:S01]  /*5dd0*/  BSSY.RECONVERGENT B0, `(.L_x_94) ;  /* 0x0000085000007945 */ /* 0x000fe20003800200 */
[----:B------:R-:W-:Y:S02]  /*5de0*/  LOP3.LUT R51, R56, 0xffff0000, RZ, 0xc0, !PT ;  /* 0xffff000038337812 */ /* 0x000fe400078ec0ff */
[----:B------:R-:W-:Y:S02]  /*5df0*/  SHF.L.U32 R52, R57, 0x10, RZ ;  /* 0x0000001039347819 */ /* 0x000fe400000006ff */
[----:B------:R-:W-:Y:S07]  /*5e00*/  ISETP.NE.AND P0, PT, R100, RZ, PT ;  /* 0x000000ff6400720c */ /* 0x000fee0003f05270 */
[----:B------:R-:W2:Y:S02]  /*5e10*/  LDTM.x32 R4, tmem[UR4] ;  /* 0x00000004000479ee */ /* 0x000ea400082c0000 */
[C---:B--2---:R-:W-:Y:S01]  /*5e20*/  FMUL R0, R47.reuse, R4 ;  /* 0x000000042f007220 */ /* 0x044fe20000400000 */
[C---:B-1----:R-:W-:Y:S01]  /*5e30*/  FMUL R2, R47.reuse, R5 ;  /* 0x000000052f027220 */ /* 0x042fe20000400000 */
[C---:B------:R-:W-:Y:S01]  /*5e40*/  FMUL R4, R47.reuse, R8 ;  /* 0x000000082f047220 */ /* 0x040fe20000400000 */
[C---:B------:R-:W-:Y:S01]  /*5e50*/  FMUL R3, R47.reuse, R6 ;  /* 0x000000062f037220 */ /* 0x040fe20000400000 */
[C---:B------:R-:W-:Y:S01]  /*5e60*/  FMUL R5, R47.reuse, R9 ;  /* 0x000000092f057220 */ /* 0x040fe20000400000 */
[C---:B------:R-:W-:Y:S01]  /*5e70*/  FMUL R8, R47.reuse, R12 ;  /* 0x0000000c2f087220 */ /* 0x040fe20000400000 */
[C---:B------:R-:W-:Y:S01]  /*5e80*/  FMUL R6, R47.reuse, R10 ;  /* 0x0000000a2f067220 */ /* 0x040fe20000400000 */
[C---:B------:R-:W-:Y:S01]  /*5e90*/  FMUL R9, R47.reuse, R13 ;  /* 0x0000000d2f097220 */ /* 0x040fe20000400000 */
[----:B------:R-:W-:Y:S01]  /*5ea0*/  FMUL R12, R47, R16 ;  /* 0x000000102f0c7220 */ /* 0x000fe20000400000 */
[----:B------:R-:W-:Y:S01]  /*5eb0*/  FFMA R0, R49, R50, R0 ;  /* 0x0000003231007223 */ /* 0x000fe20000000000 */
[C---:B------:R-:W-:Y:S01]  /*5ec0*/  FMUL R10, R47.reuse, R14 ;  /* 0x0000000e2f0a7220 */ /* 0x040fe20000400000 */
[C---:B------:R-:W-:Y:S01]  /*5ed0*/  FMUL R13, R47.reuse, R17 ;  /* 0x000000112f0d7220 */ /* 0x040fe20000400000 */
[----:B------:R-:W-:Y:S01]  /*5ee0*/  FMUL R16, R47, R20 ;  /* 0x000000142f107220 */ /* 0x000fe20000400000 */
[----:B------:R-:W-:Y:S01]  /*5ef0*/  FFMA R2, R49, R51, R2 ;  /* 0x0000003331027223 */ /* 0x000fe20000000002 */
[C---:B------:R-:W-:Y:S01]  /*5f00*/  FMUL R14, R47.reuse, R18 ;  /* 0x000000122f0e7220 */ /* 0x040fe20000400000 */
[C---:B------:R-:W-:Y:S01]  /*5f10*/  FMUL R17, R47.reuse, R21 ;  /* 0x000000152f117220 */ /* 0x040fe20000400000 */
[C---:B------:R-:W-:Y:S01]  /*5f20*/  FMUL R20, R47.reuse, R24 ;  /* 0x000000182f147220 */ /* 0x040fe20000400000 */
[C---:B------:R-:W-:Y:S01]  /*5f30*/  FMUL R18, R47.reuse, R22 ;  /* 0x000000162f127220 */ /* 0x040fe20000400000 */
[C---:B------:R-:W-:Y:S01]  /*5f40*/  FMUL R21, R47.reuse, R25 ;  /* 0x000000192f157220 */ /* 0x040fe20000400000 */
[C---:B------:R-:W-:Y:S01]  /*5f50*/  FMUL R24, R47.reuse, R28 ;  /* 0x0000001c2f187220 */ /* 0x040fe20000400000 */
[C---:B------:R-:W-:Y:S01]  /*5f60*/  FMUL R22, R47.reuse, R26 ;  /* 0x0000001a2f167220 */ /* 0x040fe20000400000 */
[C---:B------:R-:W-:Y:S01]  /*5f70*/  FMUL R25, R47.reuse, R29 ;  /* 0x0000001d2f197220 */ /* 0x040fe20000400000 */
[----:B------:R-:W-:Y:S01]  /*5f80*/  FMUL R28, R47, R32 ;  /* 0x000000202f1c7220 */ /* 0x000fe20000400000 */
[----:B------:R-:W-:Y:S01]  /*5f90*/  LOP3.LUT R32, R57, 0xffff0000, RZ, 0xc0, !PT ;  /* 0xffff000039207812 */ /* 0x000fe200078ec0ff */
[C---:B------:R-:W-:Y:S01]  /*5fa0*/  FMUL R26, R47.reuse, R30 ;  /* 0x0000001e2f1a7220 */ /* 0x040fe20000400000 */
[----:B------:R-:W-:Y:S01]  /*5fb0*/  FMUL R29, R47, R33 ;  /* 0x000000212f1d7220 */ /* 0x000fe20000400000 */
[----:B------:R-:W-:Y:S01]  /*5fc0*/  SHF.L.U32 R33, R58, 0x10, RZ ;  /* 0x000000103a217819 */ /* 0x000fe200000006ff */
[----:B------:R-:W-:Y:S01]  /*5fd0*/  FFMA R3, R49, R52, R3 ;  /* 0x0000003431037223 */ /* 0x000fe20000000003 */
[----:B------:R-:W-:Y:S01]  /*5fe0*/  F2FP.BF16.F32.PACK_AB R52, R2, R0 ;  /* 0x000000000234723e */ /* 0x000fe200000010ff */
[----:B------:R-:W-:Y:S01]  /*5ff0*/  FMUL R7, R47, R7 ;  /* 0x000000072f077220 */ /* 0x000fe20000400000 */
[----:B------:R-:W-:Y:S01]  /*6000*/  SHF.L.U32 R0, R59, 0x10, RZ ;  /* 0x000000103b007819 */ /* 0x000fe200000006ff */
[----:B------:R-:W-:Y:S01]  /*6010*/  FMUL R30, R47, R34 ;  /* 0x000000222f1e7220 */ /* 0x000fe20000400000 */
[----:B------:R-:W-:Y:S01]  /*6020*/  LOP3.LUT R34, R58, 0xffff0000, RZ, 0xc0, !PT ;  /* 0xffff00003a227812 */ /* 0x000fe200078ec0ff */
[----:B------:R-:W-:Y:S01]  /*6030*/  FFMA R7, R49, R32, R7 ;  /* 0x0000002031077223 */ /* 0x000fe20000000007 */
[----:B------:R-:W-:Y:S01]  /*6040*/  LOP3.LUT R2, R59, 0xffff0000, RZ, 0xc0, !PT ;  /* 0xffff00003b027812 */ /* 0x000fe200078ec0ff */
[----:B------:R-:W-:Y:S01]  /*6050*/  FFMA R4, R49, R33, R4 ;  /* 0x0000002131047223 */ /* 0x000fe20000000004 */
[----:B------:R-:W-:Y:S01]  /*6060*/  FMUL R11, R47, R11 ;  /* 0x0000000b2f0b7220 */ /* 0x000fe20000400000 */
[----:B------:R-:W-:Y:S01]  /*6070*/  FFMA R5, R49, R34, R5 ;  /* 0x0000002231057223 */ /* 0x000fe20000000005 */
[----:B------:R-:W-:Y:S01]  /*6080*/  F2FP.BF16.F32.PACK_AB R53, R7, R3 ;  /* 0x000000030735723e */ /* 0x000fe200000010ff */
[C---:B------:R-:W-:Y:S01]  /*6090*/  FFMA R6, R49.reuse, R0, R6 ;  /* 0x0000000031067223 */ /* 0x040fe20000000006 */
[C---:B------:R-:W-:Y:S01]  /*60a0*/  SHF.L.U32 R0, R60.reuse, 0x10, RZ ;  /* 0x000000103c007819 */ /* 0x040fe200000006ff */
[----:B------:R-:W-:Y:S01]  /*60b0*/  FFMA R11, R49, R2, R11 ;  /* 0x00000002310b7223 */ /* 0x000fe2000000000b */
[----:B------:R-:W-:Y:S01]  /*60c0*/  LOP3.LUT R2, R60, 0xffff0000, RZ, 0xc0, !PT ;  /* 0xffff00003c027812 */ /* 0x000fe200078ec0ff */
[----:B------:R-:W-:Y:S01]  /*60d0*/  FMUL R15, R47, R15 ;  /* 0x0000000f2f0f7220 */ /* 0x000fe20000400000 */
[----:B------:R-:W-:Y:S01]  /*60e0*/  SHF.L.U32 R3, R61, 0x10, RZ ;  /* 0x000000103d037819 */ /* 0x000fe200000006ff */
[----:B------:R-:W-:Y:S01]  /*60f0*/  FFMA R8, R49, R0, R8 ;  /* 0x0000000031087223 */ /* 0x000fe20000000008 */
[----:B------:R-:W-:Y:S01]  /*6100*/  LOP3.LUT R0, R61, 0xffff0000, RZ, 0xc0, !PT ;  /* 0xffff00003d007812 */ /* 0x000fe200078ec0ff */
[C---:B------:R-:W-:Y:S01]  /*6110*/  FFMA R9, R49.reuse, R2, R9 ;  /* 0x0000000231097223 */ /* 0x040fe20000000009 */
[C---:B------:R-:W-:Y:S01]  /*6120*/  SHF.L.U32 R2, R62.reuse, 0x10, RZ ;  /* 0x000000103e027819 */ /* 0x040fe200000006ff */
[----:B------:R-:W-:Y:S01]  /*6130*/  FFMA R10, R49, R3, R10 ;  /* 0x00000003310a7223 */ /* 0x000fe2000000000a */
[----:B------:R-:W-:Y:S01]  /*6140*/  SHF.L.U32 R3, R63, 0x10, RZ ;  /* 0x000000103f037819 */ /* 0x000fe200000006ff */
[C---:B------:R-:W-:Y:S01]  /*6150*/  FFMA R15, R49.reuse, R0, R15 ;  /* 0x00000000310f7223 */ /* 0x040fe2000000000f */
[----:B------:R-:W-:Y:S01]  /*6160*/  LOP3.LUT R0, R62, 0xffff0000, RZ, 0xc0, !PT ;  /* 0xffff00003e007812 */ /* 0x000fe200078ec0ff */
[----:B------:R-:W-:Y:S01]  /*6170*/  FFMA R12, R49, R2, R12 ;  /* 0x00000002310c7223 */ /* 0x000fe2000000000c */
[C---:B------:R-:W-:Y:S01]  /*6180*/  SHF.L.U32 R2, R68.reuse, 0x10, RZ ;  /* 0x0000001044027819 */ /* 0x040fe200000006ff */
[----:B------:R-:W-:Y:S01]  /*6190*/  FMUL R19, R47, R19 ;  /* 0x000000132f137220 */ /* 0x000fe20000400000 */
[----:B------:R-:W-:Y:S01]  /*61a0*/  F2FP.BF16.F32.PACK_AB R54, R5, R4 ;  /* 0x000000040536723e */ /* 0x000fe200000010ff */
[----:B------:R-:W-:Y:S01]  /*61b0*/  FFMA R13, R49, R0, R13 ;  /* 0x00000000310d7223 */ /* 0x000fe2000000000d */
[----:B------:R-:W-:Y:S01]  /*61c0*/  LOP3.LUT R0, R63, 0xffff0000, RZ, 0xc0, !PT ;  /* 0xffff00003f007812 */ /* 0x000fe200078ec0ff */
[----:B------:R-:W-:Y:S01]  /*61d0*/  FFMA R14, R49, R3, R14 ;  /* 0x00000003310e7223 */ /* 0x000fe2000000000e */
[----:B------:R-:W-:Y:S01]  /*61e0*/  LOP3.LUT R3, R68, 0xffff0000, RZ, 0xc0, !PT ;  /* 0xffff000044037812 */ /* 0x000fe200078ec0ff */
[----:B------:R-:W-:Y:S01]  /*61f0*/  FMUL R23, R47, R23 ;  /* 0x000000172f177220 */ /* 0x000fe20000400000 */
[----:B------:R-:W-:Y:S01]  /*6200*/  F2FP.BF16.F32.PACK_AB R55, R11, R6 ;  /* 0x000000060b37723e */ /* 0x000fe200000010ff */
[----:B------:R-:W-:Y:S01]  /*6210*/  FFMA R19, R49, R0, R19 ;  /* 0x0000000031137223 */ /* 0x000fe20000000013 */
[----:B------:R-:W-:Y:S01]  /*6220*/  SHF.L.U32 R0, R69, 0x10, RZ ;  /* 0x0000001045007819 */ /* 0x000fe200000006ff */
[----:B------:R-:W-:Y:S01]  /*6230*/  FFMA R16, R49, R2, R16 ;  /* 0x0000000231107223 */ /* 0x000fe20000000010 */
[----:B------:R-:W-:Y:S01]  /*6240*/  LOP3.LUT R2, R69, 0xffff0000, RZ, 0xc0, !PT ;  /* 0xffff000045027812 */ /* 0x000fe200078ec0ff */
[----:B------:R-:W-:Y:S01]  /*6250*/  FFMA R17, R49, R3, R17 ;  /* 0x0000000331117223 */ /* 0x000fe20000000011 */
[----:B------:R-:W-:Y:S01]  /*6260*/  SHF.L.U32 R3, R71, 0x10, RZ ;  /* 0x0000001047037819 */ /* 0x000fe200000006ff */
[----:B------:R-:W-:Y:S01]  /*6270*/  FFMA R18, R49, R0, R18 ;  /* 0x0000000031127223 */ /* 0x000fe20000000012 */
[C---:B------:R-:W-:Y:S01]  /*6280*/  SHF.L.U32 R0, R70.reuse, 0x10, RZ ;  /* 0x0000001046007819 */ /* 0x040fe200000006ff */
[----:B------:R1:W-:Y:S01]  /*6290*/  STS.128 [R67], R52 ;  /* 0x0000003443007388 */ /* 0x0003e20000000c00 */
[----:B------:R-:W-:Y:S01]  /*62a0*/  F2FP.BF16.F32.PACK_AB R8, R9, R8 ;  /* 0x000000080908723e */ /* 0x000fe200000010ff */
[C---:B------:R-:W-:Y:S01]  /*62b0*/  FFMA R23, R49.reuse, R2, R23 ;  /* 0x0000000231177223 */ /* 0x040fe20000000017 */
[----:B------:R-:W-:Y:S01]  /*62c0*/  LOP3.LUT R2, R70, 0xffff0000, RZ, 0xc0, !PT ;  /* 0xffff000046027812 */ /* 0x000fe200078ec0ff */
[----:B------:R-:W-:Y:S01]  /*62d0*/  FFMA R20, R49, R0, R20 ;  /* 0x0000000031147223 */ /* 0x000fe20000000014 */
[----:B------:R-:W-:Y:S01]  /*62e0*/  LOP3.LUT R0, R71, 0xffff0000, RZ, 0xc0, !PT ;  /* 0xffff000047007812 */ /* 0x000fe200078ec0ff */
[----:B------:R-:W-:Y:S01]  /*62f0*/  FMUL R27, R47, R27 ;  /* 0x0000001b2f1b7220 */ /* 0x000fe20000400000 */
[----:B------:R-:W-:Y:S01]  /*6300*/  F2FP.BF16.F32.PACK_AB R9, R15, R10 ;  /* 0x0000000a0f09723e */ /* 0x000fe200000010ff */
[C---:B------:R-:W-:Y:S01]  /*6310*/  FFMA R21, R49.reuse, R2, R21 ;  /* 0x0000000231157223 */ /* 0x040fe20000000015 */
[C---:B------:R-:W-:Y:S01]  /*6320*/  FFMA R22, R49.reuse, R3, R22 ;  /* 0x0000000331167223 */ /* 0x040fe20000000016 */
[----:B------:R-:W-:Y:S01]  /*6330*/  FFMA R27, R49, R0, R27 ;  /* 0x00000000311b7223 */ /* 0x000fe2000000001b */
[C---:B------:R-:W-:Y:S01]  /*6340*/  SHF.L.U32 R2, R76.reuse, 0x10, RZ ;  /* 0x000000104c027819 */ /* 0x040fe200000006ff */
[C---:B------:R-:W-:Y:S01]  /*6350*/  FMUL R31, R47.reuse, R31 ;  /* 0x0000001f2f1f7220 */ /* 0x040fe20000400000 */
[----:B------:R-:W-:Y:S01]  /*6360*/  LOP3.LUT R0, R76, 0xffff0000, RZ, 0xc0, !PT ;  /* 0xffff00004c007812 */ /* 0x000fe200078ec0ff */
[----:B------:R-:W-:Y:S01]  /*6370*/  FMUL R35, R47, R35 ;  /* 0x000000232f237220 */ /* 0x000fe20000400000 */
[----:B------:R-:W-:Y:S01]  /*6380*/  SHF.L.U32 R3, R77, 0x10, RZ ;  /* 0x000000104d037819 */ /* 0x000fe200000006ff */
[----:B------:R-:W-:Y:S01]  /*6390*/  FFMA R24, R49, R2, R24 ;  /* 0x0000000231187223 */ /* 0x000fe20000000018 */
[----:B------:R-:W-:Y:S01]  /*63a0*/  F2FP.BF16.F32.PACK_AB R10, R13, R12 ;  /* 0x0000000c0d0a723e */ /* 0x000fe200000010ff */
[----:B------:R-:W-:Y:S01]  /*63b0*/  FFMA R25, R49, R0, R25 ;  /* 0x0000000031197223 */ /* 0x000fe20000000019 */
[----:B------:R-:W-:Y:S01]  /*63c0*/  F2FP.BF16.F32.PACK_AB R11, R19, R14 ;  /* 0x0000000e130b723e */ /* 0x000fe200000010ff */
[----:B------:R-:W-:Y:S01]  /*63d0*/  FFMA R26, R49, R3, R26 ;  /* 0x00000003311a7223 */ /* 0x000fe2000000001a */
[----:B------:R-:W-:Y:S02]  /*63e0*/  LOP3.LUT R0, R77, 0xffff0000, RZ, 0xc0, !PT ;  /* 0xffff00004d007812 */ /* 0x000fe400078ec0ff */
[C---:B------:R-:W-:Y:S01]  /*63f0*/  SHF.L.U32 R2, R78.reuse, 0x10, RZ ;  /* 0x000000104e027819 */ /* 0x040fe200000006ff */
[----:B------:R1:W-:Y:S01]  /*6400*/  STS.128 [R66+0x10], R8 ;  /* 0x0000100842007388 */ /* 0x0003e20000000c00 */
[----:B------:R-:W-:Y:S01]  /*6410*/  LOP3.LUT R3, R78, 0xffff0000, RZ, 0xc0, !PT ;  /* 0xffff00004e037812 */ /* 0x000fe200078ec0ff */
[----:B------:R-:W-:Y:S01]  /*6420*/  FFMA R31, R49, R0, R31 ;  /* 0x00000000311f7223 */ /* 0x000fe2000000001f */
[----:B------:R-:W-:Y:S01]  /*6430*/  SHF.L.U32 R4, R79, 0x10, RZ ;  /* 0x000000104f047819 */ /* 0x000fe200000006ff */
[----:B------:R-:W-:Y:S01]  /*6440*/  FFMA R28, R49, R2, R28 ;  /* 0x00000002311c7223 */ /* 0x000fe2000000001c */
[----:B------:R-:W-:Y:S01]  /*6450*/  F2FP.BF16.F32.PACK_AB R16, R17, R16 ;  /* 0x000000101110723e */ /* 0x000fe200000010ff */
[----:B------:R-:W-:Y:S01]  /*6460*/  FFMA R29, R49, R3, R29 ;  /* 0x00000003311d7223 */ /* 0x000fe2000000001d */
[----:B------:R-:W-:Y:S01]  /*6470*/  LOP3.LUT R5, R79, 0xffff0000, RZ, 0xc0, !PT ;  /* 0xffff00004f057812 */ /* 0x000fe200078ec0ff */
[----:B------:R-:W-:Y:S01]  /*6480*/  FFMA R30, R49, R4, R30 ;  /* 0x00000004311e7223 */ /* 0x000fe2000000001e */
[----:B------:R-:W-:Y:S02]  /*6490*/  F2FP.BF16.F32.PACK_AB R17, R23, R18 ;  /* 0x000000121711723e */ /* 0x000fe400000010ff */
[----:B------:R-:W-:Y:S01]  /*64a0*/  F2FP.BF16.F32.PACK_AB R18, R21, R20 ;  /* 0x000000141512723e */ /* 0x000fe200000010ff */
[----:B------:R-:W-:Y:S01]  /*64b0*/  FFMA R35, R49, R5, R35 ;  /* 0x0000000531237223 */ /* 0x000fe20000000023 */
[----:B------:R-:W-:Y:S02]  /*64c0*/  F2FP.BF16.F32.PACK_AB R19, R27, R22 ;  /* 0x000000161b13723e */ /* 0x000fe400000010ff */
[----:B------:R-:W-:Y:S02]  /*64d0*/  F2FP.BF16.F32.PACK_AB R24, R25, R24 ;  /* 0x000000181918723e */ /* 0x000fe400000010ff */
[----:B------:R-:W-:Y:S01]  /*64e0*/  F2FP.BF16.F32.PACK_AB R25, R31, R26 ;  /* 0x0000001a1f19723e */ /* 0x000fe200000010ff */
[----:B------:R1:W-:Y:S01]  /*64f0*/  STS.128 [R65+0x20], R16 ;  /* 0x0000201041007388 */ /* 0x0003e20000000c00 */
[----:B------:R-:W-:Y:S02]  /*6500*/  F2FP.BF16.F32.PACK_AB R26, R29, R28 ;  /* 0x0000001c1d1a723e */ /* 0x000fe400000010ff */
[----:B------:R-:W-:Y:S05]  /*6510*/  F2FP.BF16.F32.PACK_AB R27, R35, R30 ;  /* 0x0000001e231b723e */ /* 0x000fea00000010ff */
[----:B------:R1:W-:Y:S01]  /*6520*/  STS.128 [R64+0x10], R24 ;  /* 0x0000101840007388 */ /* 0x0003e20000000c00 */
[----:B------:R-:W-:Y:S01]  /*6530*/  @!PT LDS RZ, [RZ] ;  /* 0x00000000fffff984 */ /* 0x000fe20000000800 */
[----:B------:R-:W-:Y:S01]  /*6540*/  @!PT LDS RZ, [RZ] ;  /* 0x00000000fffff984 */ /* 0x000fe20000000800 */
[----:B------:R-:W-:Y:S01]  /*6550*/  @!PT LDS RZ, [RZ] ;  /* 0x00000000fffff984 */ /* 0x000fe20000000800 */
[----:B------:R-:W-:Y:S01]  /*6560*/  @!PT LDS RZ, [RZ] ;  /* 0x00000000fffff984 */ /* 0x000fe20000000800 */
[----:B------:R2:W-:Y:S07]  /*6570*/  MEMBAR.ALL.CTA ;  /* 0x0000000000007992 */ /* 0x0005ee0000008000 */
[----:B--2---:R-:W2:Y:S02]  /*6580*/  FENCE.VIEW.ASYNC.S ;  /* 0x00000000000073c6 */ /* 0x004ea40000000000 */
[----:B--2---:R-:W-:Y:S06]  /*6590*/  BAR.SYNC.DEFER_BLOCKING 0x1, 0x80 ;  /* 0x0042000000007b1d */ /* 0x004fec0000010000 */
[----:B------:R-:W-:Y:S05]  /*65a0*/  @P0 BRA `(.L_x_95) ;  /* 0x00000000001c0947 */ /* 0x000fea0003800000 */
[----:B------:R-:W-:Y:S01]  /*65b0*/  R2UR UR4, R72 ;  /* 0x00000000480472ca */ /* 0x000fe200000e0000 */
[----:B------:R-:W-:Y:S01]  /*65c0*/  UIADD3 UR6, UP0, UPT, UR54, 0x680, URZ ;  /* 0x0000068036067890 */ /* 0x000fe2000ff1e0ff */
[----:B------:R-:W-:Y:S03]  /*65d0*/  UMOV UR43, UR36 ;  /* 0x00000024002b7c82 */ /* 0x000fe60008000000 */
[----:B------:R-:W-:Y:S08]  /*65e0*/  UIADD3.X UR7, UPT, UPT, URZ, UR55, URZ, UP0, !UPT ;  /* 0x00000037ff077290 */ /* 0x000ff000087fe4ff */
[----:B------:R-:W-:Y:S09]  /*65f0*/  UIADD3 UR40, UPT, UPT, UR48, 0x200, UR4 ;  /* 0x0000020030287890 */ /* 0x000ff2000fffe004 */
[----:B------:R2:W-:Y:S02]  /*6600*/  UTMASTG.3D [UR40], [UR6] ;  /* 0x00000028060073b5 */ /* 0x0005e40008010000 */
[----:B--2---:R0:W-:Y:S02]  /*6610*/  UTMACMDFLUSH ;  /* 0x00000000000079b7 */ /* 0x0041e40000000000 */
.L_x_95:
[----:B------:R-:W-:Y:S05]  /*6620*/  BSYNC.RECONVERGENT B0 ;  /* 0x0000000000007941 */ /* 0x000fea0003800200 */
.L_x_94:
[----:B------:R-:W-:Y:S01]  /*6630*/  UIADD3 UR40, UPT, UPT, UR56, 0x1, URZ ;  /* 0x0000000138287890 */ /* 0x000fe2000fffe0ff */
[----:B------:R-:W-:Y:S03]  /*6640*/  BSSY.RECONVERGENT B0, `(.L_x_96) ;  /* 0x0000005000007945 */ /* 0x000fe60003800200 */
[----:B------:R-:W-:Y:S04]  /*6650*/  UISETP.NE.AND UP0, UPT, UR40, 0x3, UPT ;  /* 0x000000032800788c */ /* 0x000fe8000bf05270 */
[----:B------:R-:W-:Y:S01]  /*6660*/  USEL UR43, UR40, URZ, UP0 ;  /* 0x000000ff282b7287 */ /* 0x000fe20008000000 */
[----:B------:R-:W-:Y:S11]  /*6670*/  @P0 BRA `(.L_x_97) ;  /* 0x0000000000040947 */ /* 0x000ff60003800000 */
[----:B------:R-:W-:Y:S04]  /*6680*/  DEPBAR.LE SB0, 0x1 ;  /* 0x000080400000791a */ /* 0x000fe80000000000 */
.L_x_97:
[----:B------:R-:W-:Y:S05]  /*6690*/  BSYNC.RECONVERGENT B0 ;  /* 0x0000000000007941 */ /* 0x000fea0003800200 */
.L_x_96:
[----:B------:R-:W-:Y:S01]  /*66a0*/  BAR.SYNC.DEFER_BLOCKING 0x1, 0x80 ;  /* 0x0042000000007b1d */ /* 0x000fe20000010000 */
[----:B------:R-:W-:Y:S01]  /*66b0*/  ISETP.NE.AND P1, PT, R104, RZ, PT ;  /* 0x000000ff6800720c */ /* 0x000fe20003f25270 */
[----:B------:R-:W-:Y:S01]  /*66c0*/  UISETP.NE.AND UP0, UPT, UR50, URZ, UPT ;  /* 0x000000ff3200728c */ /* 0x000fe2000bf05270 */
[----:B------:R-:W-:Y:S11]  /*66d0*/  LEA R2, R74, UR48, 0x3 ;  /* 0x000000304a027c11 */ /* 0x000ff6000f8e18ff */
[----:B------:R-:W-:Y:S01]  /*66e0*/  @P1 SHF.L.U32 R3, R107, 0x1f, RZ ;  /* 0x0000001f6b031819 */ /* 0x000fe200000006ff */
[----:B------:R-:W-:Y:S06]  /*66f0*/  BRA.U !UP0, `(.L_x_98) ;  /* 0x0000000108247547 */ /* 0x000fec000b800000 */
[----:B------:R-:W-:Y:S01]  /*6700*/  IMAD.U32 R4, RZ, RZ, UR49 ;  /* 0x00000031ff047e24 */ /* 0x000fe2000f8e00ff */
[----:B------:R-:W-:Y:S01]  /*6710*/  MOV R0, UR37 ;  /* 0x0000002500007c02 */ /* 0x000fe20008000f00 */
[----:B------:R-:W-:Y:S03]  /*6720*/  UIADD3 UR49, UPT, UPT, UR49, 0x1, URZ ;  /* 0x0000000131317890 */ /* 0x000fe6000fffe0ff */
[----:B------:R-:W-:Y:S01]  /*6730*/  @P1 LEA R4, R4, UR48, 0x3 ;  /* 0x0000003004041c11 */ /* 0x000fe2000f8e18ff */
[----:B------:R-:W-:Y:S04]  /*6740*/  UISETP.NE.AND UP0, UPT, UR49, 0x3, UPT ;  /* 0x000000033100788c */ /* 0x000fe8000bf05270 */
[----:B------:R-:W-:Y:S01]  /*6750*/  @P1 VIADD R4, R4, 0x58 ;  /* 0x0000005804041836 */ /* 0x000fe20000000000 */
[----:B------:R-:W-:Y:S04]  /*6760*/  USEL UR49, UR49, URZ, UP0 ;  /* 0x000000ff31317287 */ /* 0x000fe80008000000 */
[----:B------:R-:W-:Y:S04]  /*6770*/  @P1 PRMT R0, R0, 0x654, R4 ;  /* 0x0000065400001816 */ /* 0x000fe80000000004 */
[----:B------:R2:W-:Y:S04]  /*6780*/  @P1 SYNCS.ARRIVE.TRANS64.RED.A1T0 RZ, [R0+URZ], RZ ;  /* 0x000000ff00ff19a7 */ /* 0x0005e800081004ff */
.L_x_98:
[----:B------:R-:W4:Y:S01]  /*6790*/  @P1 SYNCS.PHASECHK.TRANS64.TRYWAIT P0, [R2+URZ+0x40], R3 ;  /* 0x00004003020015a7 */ /* 0x000f2200080011ff */
[----:B------:R-:W-:Y:S01]  /*67a0*/  BSSY B1, `(.L_x_99) ;  /* 0x0000015000017945 */ /* 0x000fe20003800000 */
[----:B----4-:R-:W-:Y:S03]  /*67b0*/  @P1 SEL R75, RZ, 0x1, !P0 ;  /* 0x00000001ff4b1807 */ /* 0x010fe60004000000 */
[----:B------:R-:W-:Y:S05]  /*67c0*/  @!P1 BRA `(.L_x_100) ;  /* 0x0000000000489947 */ /* 0x000fea0003800000 */
[----:B------:R-:W-:Y:S01]  /*67d0*/  ISETP.NE.AND P1, PT, R108, RZ, PT ;  /* 0x000000ff6c00720c */ /* 0x000fe20003f25270 */
[----:B------:R-:W-:Y:S01]  /*67e0*/  BSSY B0, `(.L_x_101) ;  /* 0x000000a000007945 */ /* 0x000fe20003800000 */
[----:B------:R-:W-:Y:S11]  /*67f0*/  ISETP.NE.AND P0, PT, R75, RZ, PT ;  /* 0x000000ff4b00720c */ /* 0x000ff60003f05270 */
[----:B------:R-:W-:Y:S04]  /*6800*/  @P1 IMAD R74, R74, 0x2000, R99 ;  /* 0x000020004a4a1824 */ /* 0x000fe800078e0263 */
[----:B------:R-:W-:Y:S01]  /*6810*/  @P1 IMAD.IADD R4, R106, 0x1, R74 ;  /* 0x000000016a041824 */ /* 0x000fe200078e024a */
[----:B------:R-:W-:Y:S03]  /*6820*/  @P1 IADD3 R3, PT, PT, R105, R74, RZ ;  /* 0x0000004a69031210 */ /* 0x000fe60007ffe0ff */
[----:B--2---:R-:W-:Y:S01]  /*6830*/  @P1 IMAD.IADD R0, R98, 0x1, R4 ;  /* 0x0000000162001824 */ /* 0x004fe200078e0204 */
[----:B------:R-:W-:Y:S06]  /*6840*/  @P0 BRA `(.L_x_102) ;  /* 0x00000000000c0947 */ /* 0x000fec0003800000 */
[----:B------:R-:W-:Y:S04]  /*6850*/  SHF.L.U32 R107, R107, 0x1f, RZ ;  /* 0x0000001f6b6b7819 */ /* 0x000fe800000006ff */
[----:B------:R-:W2:Y:S02]  /*6860*/  SYNCS.PHASECHK.TRANS64.TRYWAIT P0, [R2+URZ+0x40], R107 ;  /* 0x0000406b020075a7 */ /* 0x000ea400080011ff */
[----:B--2---:R-:W-:Y:S05]  /*6870*/  @!P0 BRA `(.L_x_103) ;  /* 0x0000001800288947 */ /* 0x004fea0003800000 */
.L_x_102:
[----:B------:R-:W-:Y:S05]  /*6880*/  BSYNC B0 ;  /* 0x0000000000007941 */ /* 0x000fea0003800000 */
.L_x_101:
[----:B------:R-:W-:Y:S11]  /*6890*/  ISETP.NE.AND P0, PT, R108, RZ, PT ;  /* 0x000000ff6c00720c */ /* 0x000ff60003f05270 */
[----:B------:R-:W-:Y:S02]  /*68a0*/  @!UPT UIADD3 URZ, UPT, UPT, URZ, URZ, URZ ;  /* 0x000000fffffff290 */ /* 0x000fe4000fffe0ff */
[----:B------:R4:W1:Y:S04]  /*68b0*/  @P0 LDS.128 R56, [R74] ;  /* 0x000000004a380984 */ /* 0x0008680000000c00 */
[----:B------:R4:W1:Y:S04]  /*68c0*/  @P0 LDS.128 R68, [R3+0x20] ;  /* 0x0000200003440984 */ /* 0x0008680000000c00 */
[----:B------:R4:W1:Y:S04]  /*68d0*/  @P0 LDS.128 R60, [R4+0x10] ;  /* 0x00001000043c0984 */ /* 0x0008680000000c00 */
[----:B------:R4:W1:Y:S02]  /*68e0*/  @P0 LDS.128 R76, [R0+0x10] ;  /* 0x00001000004c0984 */ /* 0x0008640000000c00 */
.L_x_100:
[----:B------:R-:W-:Y:S05]  /*68f0*/  BSYNC B1 ;  /* 0x0000000000017941 */ /* 0x000fea0003800000 */
.L_x_99:
[----:B--2-4-:R-:W-:Y:S05]  /*6900*/  VIADD R0, R48, 0x20 ;  /* 0x0000002030007836 */ /* 0x014fea0000000000 */
[----:B------:R-:W-:Y:S04]  /*6910*/  SHF.R.U32.HI R0, RZ, 0x15, R0 ;  /* 0x00000015ff007819 */ /* 0x000fe80000011600 */
[----:B------:R-:W-:Y:S11]  /*6920*/  LOP3.LUT P0, RZ, R0, 0x3, R92, 0x48, !PT ;  /* 0x0000000300ff7812 */ /* 0x000ff6000780485c */
[----:B------:R-:W-:Y:S02]  /*6930*/  @!UPT UIADD3 URZ, UPT, UPT, URZ, URZ, URZ ;  /* 0x000000fffffff290 */ /* 0x000fe4000fffe0ff */
[----:B------:R-:W-:Y:S05]  /*6940*/  @!P0 BRA `(.L_x_104) ;  /* 0x0000000000408947 */ /* 0x000fea0003800000 */
[----:B------:R-:W2:Y:S01]  /*6950*/  LDCU.64 UR8, c[0x4][0x70] ;  /* 0x01000e00ff0877ac */ /* 0x000ea20008000a00 */
[----:B------:R-:W-:Y:S01]  /*6960*/  MOV R3, 0x0 ;  /* 0x0000000000037802 */ /* 0x000fe20000000f00 */
[----:B------:R-:W-:Y:S02]  /*6970*/  HFMA2 R12, -RZ, RZ, 0, 5.9604644775390625e-08 ;  /* 0x00000001ff0c7431 */ /* 0x000fe400000001ff */
[----:B-1----:R-:W-:Y:S02]  /*6980*/  IMAD.MOV.U32 R8, RZ, RZ, 0x192 ;  /* 0x00000192ff087424 */ /* 0x002fe400078e00ff */
[----:B------:R-:W-:Y:S01]  /*6990*/  IMAD.MOV.U32 R13, RZ, RZ, RZ ;  /* 0x000000ffff0d7224 */ /* 0x000fe200078e00ff */
[----:B------:R-:W1:Y:S01]  /*69a0*/  LDCU.64 UR6, c[0x4][0x78] ;  /* 0x01000f00ff0677ac */ /* 0x000e620008000a00 */
[----:B------:R-:W4:Y:S01]  /*69b0*/  LDC.64 R2, c[0x4][R3] ;  /* 0x0100000003027b82 */ /* 0x000f220000000a00 */
[----:B------:R-:W5:Y:S01]  /*69c0*/  LDCU.64 UR4, c[0x4][0x10] ;  /* 0x01000200ff0477ac */ /* 0x000f620008000a00 */
[----:B--2---:R-:W-:Y:S01]  /*69d0*/  MOV R5, UR9 ;  /* 0x0000000900057c02 */ /* 0x004fe20008000f00 */
[----:B------:R-:W-:Y:S01]  /*69e0*/  IMAD.U32 R4, RZ, RZ, UR8 ;  /* 0x00000008ff047e24 */ /* 0x000fe2000f8e00ff */
[----:B-1----:R-:W-:Y:S01]  /*69f0*/  MOV R7, UR7 ;  /* 0x0000000700077c02 */ /* 0x002fe20008000f00 */
[----:B------:R-:W-:Y:S01]  /*6a00*/  IMAD.U32 R6, RZ, RZ, UR6 ;  /* 0x00000006ff067e24 */ /* 0x000fe2000f8e00ff */
[----:B-----5:R-:W-:Y:S01]  /*6a10*/  MOV R11, UR5 ;  /* 0x00000005000b7c02 */ /* 0x020fe20008000f00 */
[----:B------:R-:W-:Y:S02]  /*6a20*/  IMAD.U32 R10, RZ, RZ, UR4 ;  /* 0x00000004ff0a7e24 */ /* 0x000fe4000f8e00ff */
[----:B------:R-:W-:Y:S07]  /*6a30*/  LEPC R20, `(.L_x_104) ;  /* 0x000000001014794e */ /* 0x000fee0000000000 */
[----:B---34-:R-:W-:Y:S05]  /*6a40*/  CALL.ABS.NOINC R2 ;  /* 0x0000000002007343 */ /* 0x018fea0003c00000 */
.L_x_104:
[----:B------:R-:W-:Y:S01]  /*6a50*/  ISETP.NE.AND P0, PT, R100, RZ, PT ;  /* 0x000000ff6400720c */ /* 0x000fe20003f05270 */
[----:B------:R-:W-:Y:S05]  /*6a60*/  WARPSYNC.ALL ;  /* 0x0000000000007948 */ /* 0x000fea0003800000 */
[----:B------:R-:W-:Y:S01]  /*6a70*/  R2UR UR4, R48 ;  /* 0x00000000300472ca */ /* 0x000fe200000e0000 */
[----:B------:R-:W-:Y:S01]  /*6a80*/  USHF.L.U32 UR8, UR43, 0xd, URZ ;  /* 0x0000000d2b087899 */ /* 0x000fe200080006ff */
[----:B------:R-:W-:Y:S01]  /*6a90*/  R2UR UR5, R73 ;  /* 0x00000000490572ca */ /* 0x000fe200000e0000 */
[----:B------:R-:W-:Y:S01]  /*6aa0*/  BSSY.RECONVERGENT B0, `(.L_x_105) ;  /* 0x000008e000007945 */ /* 0x000fe20003800200 */
[C---:B-1----:R-:W-:Y:S02]  /*6ab0*/  SHF.L.U32 R0, R56.reuse, 0x10, RZ ;  /* 0x0000001038007819 */ /* 0x042fe400000006ff */
[----:B------:R-:W-:Y:S02]  /*6ac0*/  LOP3.LUT R2, R56, 0xffff0000, RZ, 0xc0, !PT ;  /* 0xffff000038027812 */ /* 0x000fe400078ec0ff */
[C---:B------:R-:W-:Y:S02]  /*6ad0*/  SHF.L.U32 R3, R57.reuse, 0x10, RZ ;  /* 0x0000001039037819 */ /* 0x040fe400000006ff */
[----:B------:R-:W-:Y:S02]  /*6ae0*/  LOP3.LUT R48, R57, 0xffff0000, RZ, 0xc0, !PT ;  /* 0xffff000039307812 */ /* 0x000fe400078ec0ff */
[C---:B------:R-:W-:Y:S01]  /*6af0*/  SHF.L.U32 R50, R58.reuse, 0x10, RZ ;  /* 0x000000103a327819 */ /* 0x040fe200000006ff */
[----:B------:R-:W1:Y:S01]  /*6b00*/  LDTM.x32 R4, tmem[UR4+0x20] ;  /* 0x00002004000479ee */ /* 0x000e6200082c0000 */
[----:B------:R-:W-:Y:S01]  /*6b10*/  LOP3.LUT R51, R58, 0xffff0000, RZ, 0xc0, !PT ;  /* 0xffff00003a337812 */ /* 0x000fe200078ec0ff */
[----:B------:R-:W-:Y:S01]  /*6b20*/  NOP ;  /* 0x0000000000007918 */ /* 0x000fe20000000000 */
[C---:B------:R-:W-:Y:S01]  /*6b30*/  SHF.L.U32 R52, R59.reuse, 0x10, RZ ;  /* 0x000000103b347819 */ /* 0x040fe200000006ff */
[----:B------:R-:W-:Y:S01]  /*6b40*/  UIADD3 UR5, UPT, UPT, UR5, 0xc0, URZ ;  /* 0x000000c005057890 */ /* 0x000fe2000fffe0ff */
[----:B------:R-:W-:Y:S02]  /*6b50*/  LOP3.LUT R53, R59, 0xffff0000, RZ, 0xc0, !PT ;  /* 0xffff00003b357812 */ /* 0x000fe400078ec0ff */
[C---:B------:R-:W-:Y:S01]  /*6b60*/  SHF.L.U32 R54, R60.reuse, 0x10, RZ ;  /* 0x000000103c367819 */ /* 0x040fe200000006ff */
[----:B------:R-:W-:Y:S01]  /*6b70*/  UPRMT UR5, UR37, 0x654, UR5 ;  /* 0x0000065425057896 */ /* 0x000fe20008000005 */
[----:B------:R-:W-:Y:S02]  /*6b80*/  LOP3.LUT R55, R60, 0xffff0000, RZ, 0xc0, !PT ;  /* 0xffff00003c377812 */ /* 0x000fe400078ec0ff */
[C---:B------:R-:W-:Y:S02]  /*6b90*/  SHF.L.U32 R56, R61.reuse, 0x10, RZ ;  /* 0x000000103d387819 */ /* 0x040fe400000006ff */
[----:B------:R-:W-:Y:S02]  /*6ba0*/  LOP3.LUT R57, R61, 0xffff0000, RZ, 0xc0, !PT ;  /* 0xffff00003d397812 */ /* 0x000fe400078ec0ff */
[C---:B------:R-:W-:Y:S02]  /*6bb0*/  SHF.L.U32 R58, R62.reuse, 0x10, RZ ;  /* 0x000000103e3a7819 */ /* 0x040fe400000006ff */
[----:B------:R-:W-:Y:S01]  /*6bc0*/  LOP3.LUT R59, R62, 0xffff0000, RZ, 0xc0, !PT ;  /* 0xffff00003e3b7812 */ /* 0x000fe200078ec0ff */
[----:B-1----:R-:W-:Y:S01]  /*6bd0*/  SYNCS.ARRIVE.TRANS64.RED.A1T0 RZ, [UR5], RZ ;  /* 0x000000ffffff79a7 */ /* 0x002fe20008100405 */
[C---:B------:R-:W-:Y:S02]  /*6be0*/  SHF.L.U32 R60, R63.reuse, 0x10, RZ ;  /* 0x000000103f3c7819 */ /* 0x040fe400000006ff */
[----:B------:R-:W-:Y:S02]  /*6bf0*/  LOP3.LUT R61, R63, 0xffff0000, RZ, 0xc0, !PT ;  /* 0xffff00003f3d7812 */ /* 0x000fe400078ec0ff */
[C---:B------:R-:W-:Y:S01]  /*6c00*/  SHF.L.U32 R62, R68.reuse, 0x10, RZ ;  /* 0x00000010443e7819 */ /* 0x040fe200000006ff */
[C---:B------:R-:W-:Y:S01]  /*6c10*/  FMUL R4, R47.reuse, R4 ;  /* 0x000000042f047220 */ /* 0x040fe20000400000 */
[----:B------:R-:W-:Y:S01]  /*6c20*/  LOP3.LUT R63, R68, 0xffff0000, RZ, 0xc0, !PT ;  /* 0xffff0000443f7812 */ /* 0x000fe200078ec0ff */
[----:B------:R-:W-:Y:S01]  /*6c30*/  FMUL R5, R47, R5 ;  /* 0x000000052f057220 */ /* 0x000fe20000400000 */
[----:B---3--:R-:W-:Y:S01]  /*6c40*/  SHF.L.U32 R64, R69, 0x10, RZ ;  /* 0x0000001045407819 */ /* 0x008fe200000006ff */
[----:B------:R-:W-:Y:S01]  /*6c50*/  FMUL R6, R47, R6 ;  /* 0x000000062f067220 */ /* 0x000fe20000400000 */
[----:B------:R-:W-:Y:S01]  /*6c60*/  LOP3.LUT R65, R69, 0xffff0000, RZ, 0xc0, !PT ;  /* 0xffff000045417812 */ /* 0x000fe200078ec0ff */
[----:B------:R-:W-:Y:S01]  /*6c70*/  FMUL R7, R47, R7 ;  /* 0x000000072f077220 */ /* 0x000fe20000400000 */
[----:B------:R-:W-:Y:S01]  /*6c80*/  SHF.L.U32 R66, R70, 0x10, RZ ;  /* 0x0000001046427819 */ /* 0x000fe200000006ff */
[----:B------:R-:W-:Y:S01]  /*6c90*/  FFMA R4, R49, R0, R4 ;  /* 0x0000000031047223 */ /* 0x000fe20000000004 */
[C---:B------:R-:W-:Y:S01]  /*6ca0*/  SHF.L.U32 R74, R78.reuse, 0x10, RZ ;  /* 0x000000104e4a7819 */ /* 0x040fe200000006ff */
[----:B------:R-:W-:Y:S01]  /*6cb0*/  FMUL R8, R47, R8 ;  /* 0x000000082f087220 */ /* 0x000fe20000400000 */
[----:B------:R-:W-:Y:S01]  /*6cc0*/  LOP3.LUT R75, R78, 0xffff0000, RZ, 0xc0, !PT ;  /* 0xffff00004e4b7812 */ /* 0x000fe200078ec0ff */
[C---:B------:R-:W-:Y:S01]  /*6cd0*/  FFMA R5, R49.reuse, R2, R5 ;  /* 0x0000000231057223 */ /* 0x040fe20000000005 */
[----:B------:R-:W-:Y:S01]  /*6ce0*/  LOP3.LUT R67, R70, 0xffff0000, RZ, 0xc0, !PT ;  /* 0xffff000046437812 */ /* 0x000fe200078ec0ff */
[C---:B------:R-:W-:Y:S01]  /*6cf0*/  FFMA R6, R49.reuse, R3, R6 ;  /* 0x0000000331067223 */ /* 0x040fe20000000006 */
[----:B------:R-:W-:Y:S01]  /*6d00*/  FFMA R7, R49, R48, R7 ;  /* 0x0000003031077223 */ /* 0x000fe20000000007 */
[----:B------:R-:W-:Y:S01]  /*6d10*/  IADD3 R78, PT, PT, R99, UR8, RZ ;  /* 0x00000008634e7c10 */ /* 0x000fe2000fffe0ff */
[----:B------:R-:W-:Y:S01]  /*6d20*/  FFMA R8, R49, R50, R8 ;  /* 0x0000003231087223 */ /* 0x000fe20000000008 */
[----:B------:R-:W-:Y:S01]  /*6d30*/  F2FP.BF16.F32.PACK_AB R4, R5, R4 ;  /* 0x000000040504723e */ /* 0x000fe200000010ff */
[----:B------:R-:W-:Y:S01]  /*6d40*/  FMUL R9, R47, R9 ;  /* 0x000000092f097220 */ /* 0x000fe20000400000 */
[----:B------:R-:W-:Y:S01]  /*6d50*/  F2FP.BF16.F32.PACK_AB R5, R7, R6 ;  /* 0x000000060705723e */ /* 0x000fe200000010ff */
[----:B------:R-:W-:Y:S01]  /*6d60*/  FMUL R0, R47, R10 ;  /* 0x0000000a2f007220 */ /* 0x000fe20000400000 */
[-C--:B------:R-:W-:Y:S01]  /*6d70*/  IADD3 R106, PT, PT, R106, R78.reuse, RZ ;  /* 0x0000004e6a6a7210 */ /* 0x080fe20007ffe0ff */
[----:B------:R-:W-:Y:S01]  /*6d80*/  FFMA R9, R49, R51, R9 ;  /* 0x0000003331097223 */ /* 0x000fe20000000009 */
[----:B------:R-:W-:Y:S01]  /*6d90*/  IADD3 R105, PT, PT, R105, R78, RZ ;  /* 0x0000004e69697210 */ /* 0x000fe20007ffe0ff */
[----:B------:R-:W-:Y:S01]  /*6da0*/  FFMA R0, R49, R52, R0 ;  /* 0x0000003431007223 */ /* 0x000fe20000000000 */
[C---:B------:R-:W-:Y:S01]  /*6db0*/  FMUL R2, R47.reuse, R11 ;  /* 0x0000000b2f027220 */ /* 0x040fe20000400000 */
[----:B------:R-:W-:Y:S01]  /*6dc0*/  FMUL R3, R47, R12 ;  /* 0x0000000c2f037220 */ /* 0x000fe20000400000 */
[----:B------:R-:W-:Y:S01]  /*6dd0*/  F2FP.BF16.F32.PACK_AB R6, R9, R8 ;  /* 0x000000080906723e */ /* 0x000fe200000010ff */
[----:B------:R-:W-:Y:S01]  /*6de0*/  FMUL R10, R47, R13 ;  /* 0x0000000d2f0a7220 */ /* 0x000fe20000400000 */
[C---:B------:R-:W-:Y:S01]  /*6df0*/  FFMA R2, R49.reuse, R53, R2 ;  /* 0x0000003531027223 */ /* 0x040fe20000000002 */
[----:B------:R-:W-:Y:S01]  /*6e00*/  FFMA R3, R49, R54, R3 ;  /* 0x0000003631037223 */ /* 0x000fe20000000003 */
[----:B------:R-:W-:Y:S01]  /*6e10*/  FMUL R11, R47, R14 ;  /* 0x0000000e2f0b7220 */ /* 0x000fe20000400000 */
[----:B------:R-:W-:Y:S01]  /*6e20*/  FFMA R10, R49, R55, R10 ;  /* 0x00000037310a7223 */ /* 0x000fe2000000000a */
[C---:B------:R-:W-:Y:S01]  /*6e30*/  FMUL R15, R47.reuse, R15 ;  /* 0x0000000f2f0f7220 */ /* 0x040fe20000400000 */
[C---:B------:R-:W-:Y:S01]  /*6e40*/  FMUL R12, R47.reuse, R16 ;  /* 0x000000102f0c7220 */ /* 0x040fe20000400000 */
[----:B------:R-:W-:Y:S01]  /*6e50*/  FMUL R13, R47, R17 ;  /* 0x000000112f0d7220 */ /* 0x000fe20000400000 */
[----:B------:R-:W-:Y:S01]  /*6e60*/  FFMA R11, R49, R56, R11 ;  /* 0x00000038310b7223 */ /* 0x000fe2000000000b */
[----:B------:R-:W-:Y:S01]  /*6e70*/  FMUL R14, R47, R18 ;  /* 0x000000122f0e7220 */ /* 0x000fe20000400000 */
[----:B------:R-:W-:Y:S01]  /*6e80*/  FFMA R15, R49, R57, R15 ;  /* 0x00000039310f7223 */ /* 0x000fe2000000000f */
[----:B------:R-:W-:Y:S01]  /*6e90*/  FMUL R19, R47, R19 ;  /* 0x000000132f137220 */ /* 0x000fe20000400000 */
[----:B------:R-:W-:Y:S01]  /*6ea0*/  F2FP.BF16.F32.PACK_AB R7, R2, R0 ;  /* 0x000000000207723e */ /* 0x000fe200000010ff */
[----:B------:R-:W-:Y:S01]  /*6eb0*/  FFMA R12, R49, R58, R12 ;  /* 0x0000003a310c7223 */ /* 0x000fe2000000000c */
[----:B------:R-:W-:Y:S01]  /*6ec0*/  FMUL R16, R47, R20 ;  /* 0x000000142f107220 */ /* 0x000fe20000400000 */
[----:B------:R-:W-:Y:S01]  /*6ed0*/  FFMA R13, R49, R59, R13 ;  /* 0x0000003b310d7223 */ /* 0x000fe2000000000d */
[----:B------:R-:W-:Y:S01]  /*6ee0*/  FMUL R17, R47, R21 ;  /* 0x000000152f117220 */ /* 0x000fe20000400000 */
[----:B------:R1:W-:Y:S01]  /*6ef0*/  STS.128 [R99+UR8], R4 ;  /* 0x0000000463007988 */ /* 0x0003e20008000c08 */
[----:B------:R-:W-:Y:S01]  /*6f00*/  SHF.L.U32 R68, R71, 0x10, RZ ;  /* 0x0000001047447819 */ /* 0x000fe200000006ff */
[----:B------:R-:W-:Y:S01]  /*6f10*/  FFMA R14, R49, R60, R14 ;  /* 0x0000003c310e7223 */ /* 0x000fe2000000000e */
[----:B------:R-:W-:Y:S01]  /*6f20*/  LOP3.LUT R69, R71, 0xffff0000, RZ, 0xc0, !PT ;  /* 0xffff000047457812 */ /* 0x000fe200078ec0ff */
[----:B------:R-:W-:Y:S01]  /*6f30*/  FMUL R18, R47, R22 ;  /* 0x000000162f127220 */ /* 0x000fe20000400000 */
[----:B------:R-:W-:Y:S01]  /*6f40*/  SHF.L.U32 R70, R76, 0x10, RZ ;  /* 0x000000104c467819 */ /* 0x000fe200000006ff */
[----:B------:R-:W-:Y:S01]  /*6f50*/  FFMA R19, R49, R61, R19 ;  /* 0x0000003d31137223 */ /* 0x000fe20000000013 */
[----:B------:R-:W-:Y:S01]  /*6f60*/  FMUL R23, R47, R23 ;  /* 0x000000172f177220 */ /* 0x000fe20000400000 */
[----:B------:R-:W-:Y:S01]  /*6f70*/  FFMA R16, R49, R62, R16 ;  /* 0x0000003e31107223 */ /* 0x000fe20000000010 */
[----:B------:R-:W-:Y:S01]  /*6f80*/  FMUL R20, R47, R24 ;  /* 0x000000182f147220 */ /* 0x000fe20000400000 */
[----:B------:R-:W-:Y:S01]  /*6f90*/  FFMA R17, R49, R63, R17 ;  /* 0x0000003f31117223 */ /* 0x000fe20000000011 */
[----:B------:R-:W-:Y:S01]  /*6fa0*/  FMUL R21, R47, R25 ;  /* 0x000000192f157220 */ /* 0x000fe20000400000 */
[----:B------:R-:W-:Y:S01]  /*6fb0*/  FFMA R18, R49, R64, R18 ;  /* 0x0000004031127223 */ /* 0x000fe20000000012 */
[----:B------:R-:W-:Y:S01]  /*6fc0*/  FMUL R22, R47, R26 ;  /* 0x0000001a2f167220 */ /* 0x000fe20000400000 */
[----:B------:R-:W-:Y:S01]  /*6fd0*/  F2FP.BF16.F32.PACK_AB R8, R10, R3 ;  /* 0x000000030a08723e */ /* 0x000fe200000010ff */
[----:B------:R-:W-:Y:S01]  /*6fe0*/  FFMA R23, R49, R65, R23 ;  /* 0x0000004131177223 */ /* 0x000fe20000000017 */
[----:B------:R-:W-:Y:S01]  /*6ff0*/  F2FP.BF16.F32.PACK_AB R9, R15, R11 ;  /* 0x0000000b0f09723e */ /* 0x000fe200000010ff */
[----:B------:R-:W-:Y:S01]  /*7000*/  FMUL R27, R47, R27 ;  /* 0x0000001b2f1b7220 */ /* 0x000fe20000400000 */
[----:B------:R-:W-:Y:S01]  /*7010*/  F2FP.BF16.F32.PACK_AB R10, R13, R12 ;  /* 0x0000000c0d0a723e */ /* 0x000fe200000010ff */
[----:B------:R-:W-:Y:S01]  /*7020*/  FFMA R20, R49, R66, R20 ;  /* 0x0000004231147223 */ /* 0x000fe20000000014 */
[----:B------:R-:W-:Y:S01]  /*7030*/  F2FP.BF16.F32.PACK_AB R11, R19, R14 ;  /* 0x0000000e130b723e */ /* 0x000fe200000010ff */
[----:B------:R-:W-:Y:S01]  /*7040*/  FMUL R24, R47, R28 ;  /* 0x0000001c2f187220 */ /* 0x000fe20000400000 */
[----:B------:R-:W-:Y:S01]  /*7050*/  LOP3.LUT R71, R76, 0xffff0000, RZ, 0xc0, !PT ;  /* 0xffff00004c477812 */ /* 0x000fe200078ec0ff */
[----:B------:R-:W-:Y:S01]  /*7060*/  FFMA R21, R49, R67, R21 ;  /* 0x0000004331157223 */ /* 0x000fe20000000015 */
[----:B------:R-:W-:Y:S01]  /*7070*/  SHF.L.U32 R72, R77, 0x10, RZ ;  /* 0x000000104d487819 */ /* 0x000fe200000006ff */
[----:B------:R1:W-:Y:S01]  /*7080*/  STS.128 [R106+0x10], R8 ;  /* 0x000010086a007388 */ /* 0x0003e20000000c00 */
[----:B------:R-:W-:Y:S01]  /*7090*/  FMUL R25, R47, R29 ;  /* 0x0000001d2f197220 */ /* 0x000fe20000400000 */
[----:B------:R-:W-:Y:S01]  /*70a0*/  FFMA R22, R49, R68, R22 ;  /* 0x0000004431167223 */ /* 0x000fe20000000016 */
[----:B------:R-:W-:Y:S01]  /*70b0*/  LOP3.LUT R73, R77, 0xffff0000, RZ, 0xc0, !PT ;  /* 0xffff00004d497812 */ /* 0x000fe200078ec0ff */
[----:B------:R-:W-:Y:S01]  /*70c0*/  FMUL R26, R47, R30 ;  /* 0x0000001e2f1a7220 */ /* 0x000fe20000400000 */
[----:B------:R-:W-:Y:S01]  /*70d0*/  FFMA R27, R49, R69, R27 ;  /* 0x00000045311b7223 */ /* 0x000fe2000000001b */
[----:B------:R-:W-:Y:S01]  /*70e0*/  FMUL R31, R47, R31 ;  /* 0x0000001f2f1f7220 */ /* 0x000fe20000400000 */
[----:B------:R-:W-:Y:S01]  /*70f0*/  FFMA R24, R49, R70, R24 ;  /* 0x0000004631187223 */ /* 0x000fe20000000018 */
[----:B------:R-:W-:Y:S01]  /*7100*/  FMUL R28, R47, R32 ;  /* 0x000000202f1c7220 */ /* 0x000fe20000400000 */
[----:B------:R-:W-:Y:S01]  /*7110*/  FFMA R25, R49, R71, R25 ;  /* 0x0000004731197223 */ /* 0x000fe20000000019 */
[----:B------:R-:W-:Y:S01]  /*7120*/  SHF.L.U32 R76, R79, 0x10, RZ ;  /* 0x000000104f4c7819 */ /* 0x000fe200000006ff */
[----:B------:R-:W-:Y:S01]  /*7130*/  FMUL R29, R47, R33 ;  /* 0x000000212f1d7220 */ /* 0x000fe20000400000 */
[----:B------:R-:W-:Y:S01]  /*7140*/  F2FP.BF16.F32.PACK_AB R16, R17, R16 ;  /* 0x000000101110723e */ /* 0x000fe200000010ff */
[----:B------:R-:W-:Y:S01]  /*7150*/  FFMA R26, R49, R72, R26 ;  /* 0x00000048311a7223 */ /* 0x000fe2000000001a */
[----:B------:R-:W-:Y:S01]  /*7160*/  LOP3.LUT R77, R79, 0xffff0000, RZ, 0xc0, !PT ;  /* 0xffff00004f4d7812 */ /* 0x000fe200078ec0ff */
[----:B------:R-:W-:Y:S01]  /*7170*/  FMUL R30, R47, R34 ;  /* 0x000000222f1e7220 */ /* 0x000fe20000400000 */
[----:B------:R-:W-:Y:S01]  /*7180*/  F2FP.BF16.F32.PACK_AB R17, R23, R18 ;  /* 0x000000121711723e */ /* 0x000fe200000010ff */
[----:B------:R-:W-:Y:S01]  /*7190*/  FFMA R31, R49, R73, R31 ;  /* 0x00000049311f7223 */ /* 0x000fe2000000001f */
[----:B------:R-:W-:Y:S01]  /*71a0*/  FMUL R35, R47, R35 ;  /* 0x000000232f237220 */ /* 0x000fe20000400000 */
[----:B------:R-:W-:Y:S01]  /*71b0*/  F2FP.BF16.F32.PACK_AB R18, R21, R20 ;  /* 0x000000141512723e */ /* 0x000fe200000010ff */
[----:B------:R-:W-:Y:S01]  /*71c0*/  FFMA R28, R49, R74, R28 ;  /* 0x0000004a311c7223 */ /* 0x000fe2000000001c */
[----:B------:R-:W-:Y:S01]  /*71d0*/  F2FP.BF16.F32.PACK_AB R19, R27, R22 ;  /* 0x000000161b13723e */ /* 0x000fe200000010ff */
[C---:B------:R-:W-:Y:S01]  /*71e0*/  FFMA R29, R49.reuse, R75, R29 ;  /* 0x0000004b311d7223 */ /* 0x040fe2000000001d */
[C---:B------:R-:W-:Y:S01]  /*71f0*/  FFMA R30, R49.reuse, R76, R30 ;  /* 0x0000004c311e7223 */ /* 0x040fe2000000001e */
[----:B------:R-:W-:Y:S01]  /*7200*/  FFMA R35, R49, R77, R35 ;  /* 0x0000004d31237223 */ /* 0x000fe20000000023 */
[----:B------:R-:W-:Y:S01]  /*7210*/  F2FP.BF16.F32.PACK_AB R24, R25, R24 ;  /* 0x000000181918723e */ /* 0x000fe200000010ff */
[----:B------:R1:W-:Y:S01]  /*7220*/  STS.128 [R105+0x20], R16 ;  /* 0x0000201069007388 */ /* 0x0003e20000000c00 */
[----:B------:R-:W-:Y:S02]  /*7230*/  F2FP.BF16.F32.PACK_AB R25, R31, R26 ;  /* 0x0000001a1f19723e */ /* 0x000fe400000010ff */
[----:B------:R-:W-:Y:S02]  /*7240*/  F2FP.BF16.F32.PACK_AB R26, R29, R28 ;  /* 0x0000001c1d1a723e */ /* 0x000fe400000010ff */
[----:B------:R-:W-:Y:S02]  /*7250*/  F2FP.BF16.F32.PACK_AB R27, R35, R30 ;  /* 0x0000001e231b723e */ /* 0x000fe400000010ff */
[----:B------:R-:W-:Y:S05]  /*7260*/  IADD3 R0, PT, PT, R98, R106, RZ ;  /* 0x0000006a62007210 */ /* 0x000fea0007ffe0ff */
        /* <DEDUP_REMOVED lines=9> */
[----:B------:R-:W-:Y:S02]  /*7300*/  UIADD3 UR10, UP0, UPT, UR54, 0x680, URZ ;  /* 0x00000680360a7890 */ /* 0x000fe4000ff1e0ff */
[----:B------:R-:W-:Y:S02]  /*7310*/  UIADD3 UR5, UPT, UPT, UR41, 0x20, URZ ;  /* 0x0000002029057890 */ /* 0x000fe4000fffe0ff */
[----:B------:R-:W-:Y:S02]  /*7320*/  UIADD3 UR4, UPT, UPT, UR48, 0x200, UR8 ;  /* 0x0000020030047890 */ /* 0x000fe4000fffe008 */
[----:B------:R-:W-:Y:S01]  /*7330*/  UIADD3.X UR11, UPT, UPT, URZ, UR55, URZ, UP0, !UPT ;  /* 0x00000037ff0b7290 */ /* 0x000fe200087fe4ff */
[----:B------:R-:W-:Y:S01]  /*7340*/  UMOV UR6, UR42 ;  /* 0x0000002a00067c82 */ /* 0x000fe20008000000 */
[----:B------:R-:W-:Y:S07]  /*7350*/  UMOV UR7, UR36 ;  /* 0x0000002400077c82 */ /* 0x000fee0008000000 */
[----:B------:R2:W-:Y:S02]  /*7360*/  UTMASTG.3D [UR4], [UR10] ;  /* 0x000000040a0073b5 */ /* 0x0005e40008010000 */
[----:B--2---:R0:W-:Y:S02]  /*7370*/  UTMACMDFLUSH ;  /* 0x00000000000079b7 */ /* 0x0041e40000000000 */
.L_x_106:
[----:B------:R-:W-:Y:S05]  /*7380*/  BSYNC.RECONVERGENT B0 ;  /* 0x0000000000007941 */ /* 0x000fea0003800200 */
.L_x_105:
[----:B------:R-:W-:Y:S01]  /*7390*/  UIADD3 UR43, UPT, UPT, UR43, 0x1, URZ ;  /* 0x000000012b2b7890 */ /* 0x000fe2000fffe0ff */
[----:B------:R-:W-:Y:S03]  /*73a0*/  BSSY.RECONVERGENT B0, `(.L_x_107) ;  /* 0x0000008000007945 */ /* 0x000fe60003800200 */
[----:B------:R-:W-:Y:S04]  /*73b0*/  UISETP.NE.AND UP0, UPT, UR43, 0x3, UPT ;  /* 0x000000032b00788c */ /* 0x000fe8000bf05270 */
[----:B------:R-:W-:Y:S02]  /*73c0*/  UISETP.EQ.XOR UP1, UPT, UR40, 0x3, !UP0 ;  /* 0x000000032800788c */ /* 0x000fe4000c722a70 */
[----:B------:R-:W-:Y:S02]  /*73d0*/  USEL UR56, UR43, URZ, UP0 ;  /* 0x000000ff2b387287 */ /* 0x000fe40008000000 */
[----:B------:R-:W-:Y:S04]  /*73e0*/  USEL UR4, URZ, 0x1, !UP1 ;  /* 0x00000001ff047887 */ /* 0x000fe8000c800000 */
[----:B------:R-:W-:Y:S01]  /*73f0*/  ULOP3.LUT UR51, UR51, UR4, URZ, 0x3c, !UPT ;  /* 0x0000000433337292 */ /* 0x000fe2000f8e3cff */
[----:B------:R-:W-:Y:S11]  /*7400*/  @P0 BRA `(.L_x_108) ;  /* 0x0000000000040947 */ /* 0x000ff60003800000 */
[----:B------:R-:W-:Y:S04]  /*7410*/  DEPBAR.LE SB0, 0x1 ;  /* 0x000080400000791a */ /* 0x000fe80000000000 */
.L_x_108:
[----:B------:R-:W-:Y:S05]  /*7420*/  BSYNC.RECONVERGENT B0 ;  /* 0x0000000000007941 */ /* 0x000fea0003800200 */
.L_x_107:
[----:B------:R-:W-:Y:S01]  /*7430*/  BAR.SYNC.DEFER_BLOCKING 0x1, 0x80 ;  /* 0x0042000000007b1d */ /* 0x000fe20000010000 */
[----:B------:R-:W-:Y:S01]  /*7440*/  UISETP.NE.AND UP0, UPT, UR50, -0x2, UPT ;  /* 0xfffffffe3200788c */ /* 0x000fe2000bf05270 */
[----:B------:R-:W-:Y:S08]  /*7450*/  IADD3 R45, PT, PT, R45, 0x1, RZ ;  /* 0x000000012d2d7810 */ /* 0x000ff00007ffe0ff */
[----:B------:R-:W-:Y:S05]  /*7460*/  BRA.U !UP0, `(.L_x_109) ;  /* 0x0000000108287547 */ /* 0x000fea000b800000 */
[----:B------:R-:W-:Y:S01]  /*7470*/  ISETP.NE.AND P0, PT, R104, RZ, PT ;  /* 0x000000ff6800720c */ /* 0x000fe20003f05270 */
[----:B------:R-:W-:Y:S01]  /*7480*/  IMAD.U32 R2, RZ, RZ, UR49 ;  /* 0x00000031ff027e24 */ /* 0x000fe2000f8e00ff */
[----:B------:R-:W-:Y:S01]  /*7490*/  UIADD3 UR49, UPT, UPT, UR49, 0x1, URZ ;  /* 0x0000000131317890 */ /* 0x000fe2000fffe0ff */
[----:B-1----:R-:W-:Y:S03]  /*74a0*/  IMAD.U32 R0, RZ, RZ, UR37 ;  /* 0x00000025ff007e24 */ /* 0x002fe6000f8e00ff */
[----:B------:R-:W-:Y:S04]  /*74b0*/  UISETP.NE.AND UP0, UPT, UR49, 0x3, UPT ;  /* 0x000000033100788c */ /* 0x000fe8000bf05270 */
[----:B------:R-:W-:Y:S03]  /*74c0*/  USEL UR49, UR49, URZ, UP0 ;  /* 0x000000ff31317287 */ /* 0x000fe60008000000 */
[----:B------:R-:W-:Y:S05]  /*74d0*/  @P0 LEA R2, R2, UR48, 0x3 ;  /* 0x0000003002020c11 */ /* 0x000fea000f8e18ff */
[----:B------:R-:W-:Y:S05]  /*74e0*/  @P0 VIADD R2, R2, 0x58 ;  /* 0x0000005802020836 */ /* 0x000fea0000000000 */
[----:B------:R-:W-:Y:S04]  /*74f0*/  @P0 PRMT R0, R0, 0x654, R2 ;  /* 0x0000065400000816 */ /* 0x000fe80000000002 */
[----:B------:R2:W-:Y:S03]  /*7500*/  @P0 SYNCS.ARRIVE.TRANS64.RED.A1T0 RZ, [R0+URZ], RZ ;  /* 0x000000ff00ff09a7 */ /* 0x0005e600081004ff */
.L_x_109:
[----:B------:R-:W-:Y:S01]  /*7510*/  ISETP.NE.AND P2, PT, R101, RZ, PT ;  /* 0x000000ff6500720c */ /* 0x000fe20003f45270 */
[----:B------:R-:W-:Y:S01]  /*7520*/  UIADD3 UR50, UPT, UPT, UR50, 0x2, URZ ;  /* 0x0000000232327890 */ /* 0x000fe2000fffe0ff */
[----:B------:R-:W-:Y:S01]  /*7530*/  ISETP.NE.AND P0, PT, R103, 0x2, PT ;  /* 0x000000026700780c */ /* 0x000fe20003f05270 */
[----:B------:R-:W-:Y:S01]  /*7540*/  IMAD.IADD R14, R43, 0x1, R86 ;  /* 0x000000012b0e7824 */ /* 0x000fe200078e0256 */
[----:B------:R-:W-:Y:S01]  /*7550*/  ISETP.NE.AND P1, PT, R45, 0x4, PT ;  /* 0x000000042d00780c */ /* 0x000fe20003f25270 */
[----:B------:R-:W-:Y:S01]  /*7560*/  IMAD.IADD R15, R44, 0x1, R87 ;  /* 0x000000012c0f7824 */ /* 0x000fe200078e0257 */
[----:B------:R-:W-:Y:S02]  /*7570*/  SEL R2, RZ, 0x1, P0 ;  /* 0x00000001ff027807 */ /* 0x000fe40000000000 */
[----:B-12---:R-:W-:Y:S02]  /*7580*/  SEL R0, RZ, 0x1, P1 ;  /* 0x00000001ff007807 */ /* 0x006fe40000800000 */
[----:B------:R-:W-:Y:S02]  /*7590*/  LOP3.LUT R96, R96, R2, RZ, 0x3c, !PT ;  /* 0x0000000260607212 */ /* 0x000fe400078e3cff */
[----:B------:R-:W-:Y:S02]  /*75a0*/  LOP3.LUT R97, R97, R0, RZ, 0x3c, !PT ;  /* 0x0000000061617212 */ /* 0x000fe400078e3cff */
[----:B------:R-:W-:Y:S02]  /*75b0*/  @P2 R2UR UR36, R95 ;  /* 0x000000005f2422ca */ /* 0x000fe400000e0000 */
[----:B------:R-:W-:Y:S02]  /*75c0*/  SEL R103, R103, RZ, P0 ;  /* 0x000000ff67677207 */ /* 0x000fe40000000000 */
[----:B------:R-:W-:Y:S01]  /*75d0*/  SEL R45, R45, RZ, P1 ;  /* 0x000000ff2d2d7207 */ /* 0x000fe20000800000 */
[----:B------:R-:W-:Y:S10]  /*75e0*/  @P2 BRA `(.L_x_110) ;  /* 0xffffffd800042947 */ /* 0x000ff4000383ffff */
[----:B------:R-:W-:-:S09]  /*75f0*/  UISETP.NE.AND UP0, UPT, UR53, URZ, UPT ;  /* 0x000000ff3500728c */ /* 0x000fd2000bf05270 */
[----:B------:R-:W-:Y:S05]  /*7600*/  BRA.U !UP0, `(.L_x_111) ;  /* 0x0000000108487547 */ /* 0x000fea000b800000 */
[----:B------:R-:W1:Y:S02]  /*7610*/  LDCU.64 UR4, c[0x0][0x890] ;  /* 0x00011200ff0477ac */ /* 0x000e640008000a00 */
[----:B-1----:R-:W-:-:S04]  /*7620*/  UISETP.NE.U32.AND UP0, UPT, UR4, URZ, UPT ;  /* 0x000000ff0400728c */ /* 0x002fc8000bf05070 */
[----:B------:R-:W-:-:S09]  /*7630*/  UISETP.NE.AND.EX UP0, UPT, UR5, URZ, UPT, UP0 ;  /* 0x000000ff0500728c */ /* 0x000fd2000bf05300 */
[----:B------:R-:W-:Y:S05]  /*7640*/  BRA.U UP0, `(.L_x_112) ;  /* 0x00000001000c7547 */ /* 0x000fea000b800000 */
[----:B------:R-:W-:-:S13]  /*7650*/  FSETP.NEU.AND P0, PT, R49, RZ, PT ;  /* 0x000000ff3100720b */ /* 0x000fda0003f0d000 */
[----:B------:R-:W-:Y:S05]  /*7660*/  @!P0 EXIT ;  /* 0x000000000000894d */ /* 0x000fea0003800000 */
[----:B------:R-:W-:Y:S05]  /*7670*/  BRA `(.L_x_111) ;  /* 0x00000000002c7947 */ /* 0x000fea0003800000 */
.L_x_112:
[----:B------:R-:W-:Y:S01]  /*7680*/  ISETP.NE.AND P0, PT, R102, RZ, PT ;  /* 0x000000ff6600720c */ /* 0x000fe20003f05270 */
[----:B------:R-:W-:-:S12]  /*7690*/  BSSY.RECONVERGENT B0, `(.L_x_111) ;  /* 0x0000009000007945 */ /* 0x000fd80003800200 */
[----:B------:R-:W-:Y:S05]  /*76a0*/  @P0 BRA `(.L_x_113) ;  /* 0x0000000000140947 */ /* 0x000fea0003800000 */
[----:B------:R-:W1:Y:S02]  /*76b0*/  LDCU.64 UR4, c[0x0][0x888] ;  /* 0x00011100ff0477ac */ /* 0x000e640008000a00 */
[----:B-1----:R-:W-:-:S04]  /*76c0*/  ISETP.NE.U32.AND P0, PT, RZ, UR4, PT ;  /* 0x00000004ff007c0c */ /* 0x002fc8000bf05070 */
[----:B------:R-:W-:-:S13]  /*76d0*/  ISETP.NE.AND.EX P0, PT, RZ, UR5, PT, P0 ;  /* 0x00000005ff007c0c */ /* 0x000fda000bf05300 */
[----:B------:R-:W-:Y:S05]  /*76e0*/  @!P0 EXIT ;  /* 0x000000000000894d */ /* 0x000fea0003800000 */
[----:B------:R-:W-:Y:S05]  /*76f0*/  BRA `(.L_x_114) ;  /* 0x0000000000087947 */ /* 0x000fea0003800000 */
.L_x_113:
[----:B------:R-:W-:-:S13]  /*7700*/  FSETP.NEU.AND P0, PT, R49, RZ, PT ;  /* 0x000000ff3100720b */ /* 0x000fda0003f0d000 */
[----:B------:R-:W-:Y:S05]  /*7710*/  @!P0 EXIT ;  /* 0x000000000000894d */ /* 0x000fea0003800000 */
.L_x_114:
[----:B------:R-:W-:Y:S05]  /*7720*/  BSYNC.RECONVERGENT B0 ;  /* 0x0000000000007941 */ /* 0x000fea0003800200 */
.L_x_111:
[----:B------:R-:W-:Y:S01]  /*7730*/  ULEA UR4, UR49, UR48, 0x3 ;  /* 0x0000003031047291 */ /* 0x000fe2000f8e18ff */
[----:B------:R-:W-:-:S04]  /*7740*/  DEPBAR.LE SB0, 0x0 ;  /* 0x000080000000791a */ /* 0x000fc80000000000 */
[----:B------:R-:W-:-:S04]  /*7750*/  UIADD3 UR4, UPT, UPT, UR4, 0x58, URZ ;  /* 0x0000005804047890 */ /* 0x000fc8000fffe0ff */
[----:B------:R-:W-:-:S09]  /*7760*/  UPRMT UR4, UR37, 0x654, UR4 ;  /* 0x0000065425047896 */ /* 0x000fd20008000004 */
[----:B------:R-:W-:Y:S01]  /*7770*/  SYNCS.ARRIVE.TRANS64.RED.A1T0 RZ, [UR4], RZ ;  /* 0x000000ffffff79a7 */ /* 0x000fe20008100404 */
[----:B------:R-:W-:Y:S05]  /*7780*/  EXIT ;  /* 0x000000000000794d */ /* 0x000fea0003800000 */
.L_x_19:
[----:B--2---:R2:W1:Y:S02]  /*7790*/  SYNCS.PHASECHK.TRANS64.TRYWAIT P0, [R2+URZ+0xf0], R3 ;  /* 0x0000f003020075a7 */ /* 0x00446400080011ff */
[----:B-1----:R-:W-:Y:S05]  /*77a0*/  @!P0 NANOSLEEP.SYNCS 0x989680 ;  /* 0x009896800000895d */ /* 0x002fea0003900000 */
[----:B------:R-:W1:Y:S02]  /*77b0*/  @!P0 SYNCS.PHASECHK.TRANS64 P0, [R2+URZ+0xf0], R3 ;  /* 0x0000f003020085a7 */ /* 0x000e6400080010ff */
[----:B-1----:R-:W-:Y:S05]  /*77c0*/  @!P0 BRA `(.L_x_19) ;  /* 0xfffffffc00f08947 */ /* 0x002fea000383ffff */
[----:B------:R-:W-:Y:S05]  /*77d0*/  BRA `(.L_x_115) ;  /* 0xffffff9c00787947 */ /* 0x000fea000383ffff */
.L_x_22:
[----:B-1----:R-:W-:-:S07]  /*77e0*/  MOV R2, UR33 ;  /* 0x0000002100027c02 */ /* 0x002fce0008000f00 */
.L_x_116:
[----:B-1----:R1:W2:Y:S02]  /*77f0*/  SYNCS.PHASECHK.TRANS64.TRYWAIT P0, [R2+URZ+0x20], R4 ;  /* 0x00002004020075a7 */ /* 0x0022a400080011ff */
[----:B--2---:R-:W-:Y:S05]  /*7800*/  @!P0 NANOSLEEP.SYNCS 0x989680 ;  /* 0x009896800000895d */ /* 0x004fea0003900000 */
[----:B------:R-:W2:Y:S02]  /*7810*/  @!P0 SYNCS.PHASECHK.TRANS64 P0, [R2+URZ+0x20], R4 ;  /* 0x00002004020085a7 */ /* 0x000ea400080010ff */
[----:B--2---:R-:W-:Y:S05]  /*7820*/  @!P0 BRA `(.L_x_116) ;  /* 0xfffffffc00f08947 */ /* 0x004fea000383ffff */
[----:B------:R-:W-:Y:S05]  /*7830*/  BRA `(.L_x_21) ;  /* 0xffffff9c00c87947 */ /* 0x000fea000383ffff */
.L_x_28:
[----:B-1----:R-:W-:-:S07]  /*7840*/  MOV R2, UR33 ;  /* 0x0000002100027c02 */ /* 0x002fce0008000f00 */
.L_x_117:
[----:B-1----:R1:W2:Y:S02]  /*7850*/  SYNCS.PHASECHK.TRANS64.TRYWAIT P0, [R2+URZ+0x20], R4 ;  /* 0x00002004020075a7 */ /* 0x0022a400080011ff */
[----:B--2---:R-:W-:Y:S05]  /*7860*/  @!P0 NANOSLEEP.SYNCS 0x989680 ;  /* 0x009896800000895d */ /* 0x004fea0003900000 */
[----:B------:R-:W2:Y:S02]  /*7870*/  @!P0 SYNCS.PHASECHK.TRANS64 P0, [R2+URZ+0x20], R4 ;  /* 0x00002004020085a7 */ /* 0x000ea400080010ff */
[----:B--2---:R-:W-:Y:S05]  /*7880*/  @!P0 BRA `(.L_x_117) ;  /* 0xfffffffc00f08947 */ /* 0x004fea000383ffff */
[----:B------:R-:W-:Y:S05]  /*7890*/  BRA `(.L_x_27) ;  /* 0xffffffa000a07947 */ /* 0x000fea000383ffff */
.L_x_32:
[----:B-1----:R1:W2:Y:S02]  /*78a0*/  SYNCS.PHASECHK.TRANS64.TRYWAIT P0, [R2+URZ+0x80], R3 ;  /* 0x00008003020075a7 */ /* 0x0022a400080011ff */
[----:B--2---:R-:W-:Y:S05]  /*78b0*/  @!P0 NANOSLEEP.SYNCS 0x989680 ;  /* 0x009896800000895d */ /* 0x004fea0003900000 */
[----:B------:R-:W2:Y:S02]  /*78c0*/  @!P0 SYNCS.PHASECHK.TRANS64 P0, [R2+URZ+0x80], R3 ;  /* 0x00008003020085a7 */ /* 0x000ea400080010ff */
[----:B--2---:R-:W-:Y:S05]  /*78d0*/  @!P0 BRA `(.L_x_32) ;  /* 0xfffffffc00f08947 */ /* 0x004fea000383ffff */
[----:B------:R-:W-:Y:S05]  /*78e0*/  BRA `(.L_x_118) ;  /* 0xffffffa400587947 */ /* 0x000fea000383ffff */
.L_x_36:
[----:B----4-:R-:W-:-:S07]  /*78f0*/  MOV R0, UR5 ;  /* 0x0000000500007c02 */ /* 0x010fce0008000f00 */
.L_x_119:
[----:B-1----:R1:W2:Y:S02]  /*7900*/  SYNCS.PHASECHK.TRANS64.TRYWAIT P0, [R0+URZ], R2 ;  /* 0x00000002000075a7 */ /* 0x0022a400080011ff */
[----:B--2---:R-:W-:Y:S05]  /*7910*/  @!P0 NANOSLEEP.SYNCS 0x989680 ;  /* 0x009896800000895d */ /* 0x004fea0003900000 */
[----:B------:R-:W2:Y:S02]  /*7920*/  @!P0 SYNCS.PHASECHK.TRANS64 P0, [R0+URZ], R2 ;  /* 0x00000002000085a7 */ /* 0x000ea400080010ff */
[----:B--2---:R-:W-:Y:S05]  /*7930*/  @!P0 BRA `(.L_x_119) ;  /* 0xfffffffc00f08947 */ /* 0x004fea000383ffff */
[----:B------:R-:W-:Y:S05]  /*7940*/  BRA `(.L_x_120) ;  /* 0xffffffa800c87947 */ /* 0x000fea000383ffff */
.L_x_37:
[----:B----4-:R-:W-:-:S07]  /*7950*/  MOV R0, UR5 ;  /* 0x0000000500007c02 */ /* 0x010fce0008000f00 */
.L_x_121:
[----:B-1----:R1:W2:Y:S02]  /*7960*/  SYNCS.PHASECHK.TRANS64.TRYWAIT P0, [R0+URZ], R3 ;  /* 0x00000003000075a7 */ /* 0x0022a400080011ff */
[----:B--2---:R-:W-:Y:S05]  /*7970*/  @!P0 NANOSLEEP.SYNCS 0x989680 ;  /* 0x009896800000895d */ /* 0x004fea0003900000 */
[----:B------:R-:W2:Y:S02]  /*7980*/  @!P0 SYNCS.PHASECHK.TRANS64 P0, [R0+URZ], R3 ;  /* 0x00000003000085a7 */ /* 0x000ea400080010ff */
[----:B--2---:R-:W-:Y:S05]  /*7990*/  @!P0 BRA `(.L_x_121) ;  /* 0xfffffffc00f08947 */ /* 0x004fea000383ffff */
[----:B------:R-:W-:Y:S05]  /*79a0*/  BRA `(.L_x_122) ;  /* 0xffffffa800d47947 */ /* 0x000fea000383ffff */
.L_x_38:
[----:B----4-:R-:W-:-:S07]  /*79b0*/  MOV R0, UR5 ;  /* 0x0000000500007c02 */ /* 0x010fce0008000f00 */
.L_x_123:
[----:B-1----:R1:W2:Y:S02]  /*79c0*/  SYNCS.PHASECHK.TRANS64.TRYWAIT P0, [R0+URZ], R3 ;  /* 0x00000003000075a7 */ /* 0x0022a400080011ff */
[----:B--2---:R-:W-:Y:S05]  /*79d0*/  @!P0 NANOSLEEP.SYNCS 0x989680 ;  /* 0x009896800000895d */ /* 0x004fea0003900000 */
[----:B------:R-:W2:Y:S02]  /*79e0*/  @!P0 SYNCS.PHASECHK.TRANS64 P0, [R0+URZ], R3 ;  /* 0x00000003000085a7 */ /* 0x000ea400080010ff */
[----:B--2---:R-:W-:Y:S05]  /*79f0*/  @!P0 BRA `(.L_x_123) ;  /* 0xfffffffc00f08947 */ /* 0x004fea000383ffff */
[----:B------:R-:W-:Y:S05]  /*7a00*/  BRA `(.L_x_124) ;  /* 0xffffffa800e07947 */ /* 0x000fea000383ffff */
.L_x_41:
[----:B-1----:R1:W2:Y:S02]  /*7a10*/  SYNCS.PHASECHK.TRANS64.TRYWAIT P0, [R0+URZ+0xe0], R4 ;  /* 0x0000e004000075a7 */ /* 0x0022a400080011ff */
[----:B--2---:R-:W-:Y:S05]  /*7a20*/  @!P0 NANOSLEEP.SYNCS 0x989680 ;  /* 0x009896800000895d */ /* 0x004fea0003900000 */
[----:B------:R-:W2:Y:S02]  /*7a30*/  @!P0 SYNCS.PHASECHK.TRANS64 P0, [R0+URZ+0xe0], R4 ;  /* 0x0000e004000085a7 */ /* 0x000ea400080010ff */
[----:B--2---:R-:W-:Y:S05]  /*7a40*/  @!P0 BRA `(.L_x_41) ;  /* 0xfffffffc00f08947 */ /* 0x004fea000383ffff */
[----:B------:R-:W-:Y:S05]  /*7a50*/  BRA `(.L_x_125) ;  /* 0xffffffac003c7947 */ /* 0x000fea000383ffff */
.L_x_42:
[----:B------:R-:W-:-:S07]  /*7a60*/  MOV R0, UR5 ;  /* 0x0000000500007c02 */ /* 0x000fce0008000f00 */
.L_x_126:
[----:B-1----:R1:W2:Y:S02]  /*7a70*/  SYNCS.PHASECHK.TRANS64.TRYWAIT P0, [R0+URZ+0x90], R5 ;  /* 0x00009005000075a7 */ /* 0x0022a400080011ff */
[----:B--2---:R-:W-:Y:S05]  /*7a80*/  @!P0 NANOSLEEP.SYNCS 0x989680 ;  /* 0x009896800000895d */ /* 0x004fea0003900000 */
[----:B------:R-:W2:Y:S02]  /*7a90*/  @!P0 SYNCS.PHASECHK.TRANS64 P0, [R0+URZ+0x90], R5 ;  /* 0x00009005000085a7 */ /* 0x000ea400080010ff */
[----:B--2---:R-:W-:Y:S05]  /*7aa0*/  @!P0 BRA `(.L_x_126) ;  /* 0xfffffffc00f08947 */ /* 0x004fea000383ffff */
[----:B------:R-:W-:Y:S05]  /*7ab0*/  BRA `(.L_x_127) ;  /* 0xffffffac004c7947 */ /* 0x000fea000383ffff */
.L_x_43:
[----:B-1----:R1:W2:Y:S02]  /*7ac0*/  SYNCS.PHASECHK.TRANS64.TRYWAIT P1, [R0+URZ+0x80], R4 ;  /* 0x00008004000075a7 */ /* 0x0022a400080211ff */
[----:B--2---:R-:W-:Y:S05]  /*7ad0*/  @!P1 NANOSLEEP.SYNCS 0x989680 ;  /* 0x009896800000995d */ /* 0x004fea0003900000 */
[----:B------:R-:W2:Y:S02]  /*7ae0*/  @!P1 SYNCS.PHASECHK.TRANS64 P1, [R0+URZ+0x80], R4 ;  /* 0x00008004000095a7 */ /* 0x000ea400080210ff */
[----:B--2---:R-:W-:Y:S05]  /*7af0*/  @!P1 BRA `(.L_x_43) ;  /* 0xfffffffc00f09947 */ /* 0x004fea000383ffff */
[----:B------:R-:W-:Y:S05]  /*7b00*/  BRA `(.L_x_128) ;  /* 0xffffffac007c7947 */ /* 0x000fea000383ffff */
.L_x_46:
[----:B------:R-:W-:-:S07]  /*7b10*/  MOV R0, UR5 ;  /* 0x0000000500007c02 */ /* 0x000fce0008000f00 */
.L_x_129:
[----:B-1----:R1:W2:Y:S02]  /*7b20*/  SYNCS.PHASECHK.TRANS64.TRYWAIT P0, [R0+URZ+0x90], R2 ;  /* 0x00009002000075a7 */ /* 0x0022a400080011ff */
[----:B--2---:R-:W-:Y:S05]  /*7b30*/  @!P0 NANOSLEEP.SYNCS 0x989680 ;  /* 0x009896800000895d */ /* 0x004fea0003900000 */
[----:B------:R-:W2:Y:S02]  /*7b40*/  @!P0 SYNCS.PHASECHK.TRANS64 P0, [R0+URZ+0x90], R2 ;  /* 0x00009002000085a7 */ /* 0x000ea400080010ff */
[----:B--2---:R-:W-:Y:S05]  /*7b50*/  @!P0 BRA `(.L_x_129) ;  /* 0xfffffffc00f08947 */ /* 0x004fea000383ffff */
[----:B------:R-:W-:Y:S05]  /*7b60*/  BRA `(.L_x_45) ;  /* 0xffffffac00d07947 */ /* 0x000fea000383ffff */
.L_x_53:
[----:B-1----:R1:W2:Y:S02]  /*7b70*/  SYNCS.PHASECHK.TRANS64.TRYWAIT P1, [R0+URZ+0x80], R2 ;  /* 0x00008002000075a7 */ /* 0x0022a400080211ff */
[----:B--2---:R-:W-:Y:S05]  /*7b80*/  @!P1 NANOSLEEP.SYNCS 0x989680 ;  /* 0x009896800000995d */ /* 0x004fea0003900000 */
[----:B------:R-:W2:Y:S02]  /*7b90*/  @!P1 SYNCS.PHASECHK.TRANS64 P1, [R0+URZ+0x80], R2 ;  /* 0x00008002000095a7 */ /* 0x000ea400080210ff */
[----:B--2---:R-:W-:Y:S05]  /*7ba0*/  @!P1 BRA `(.L_x_53) ;  /* 0xfffffffc00f09947 */ /* 0x004fea000383ffff */
[----:B------:R-:W-:Y:S05]  /*7bb0*/  BRA `(.L_x_130) ;  /* 0xffffffb400607947 */ /* 0x000fea000383ffff */
.L_x_54:
[----:B------:R-:W-:-:S07]  /*7bc0*/  MOV R2, UR6 ;  /* 0x0000000600027c02 */ /* 0x000fce0008000f00 */
.L_x_131:
[----:B-1----:R1:W2:Y:S02]  /*7bd0*/  SYNCS.PHASECHK.TRANS64.TRYWAIT P0, [R2+URZ+0xc0], R0 ;  /* 0x0000c000020075a7 */ /* 0x0022a400080011ff */
[----:B--2---:R-:W-:Y:S05]  /*7be0*/  @!P0 NANOSLEEP.SYNCS 0x989680 ;  /* 0x009896800000895d */ /* 0x004fea0003900000 */
[----:B------:R-:W2:Y:S02]  /*7bf0*/  @!P0 SYNCS.PHASECHK.TRANS64 P0, [R2+URZ+0xc0], R0 ;  /* 0x0000c000020085a7 */ /* 0x000ea400080010ff */
[----:B--2---:R-:W-:Y:S05]  /*7c00*/  @!P0 BRA `(.L_x_131) ;  /* 0xfffffffc00f08947 */ /* 0x004fea000383ffff */
[----:B------:R-:W-:Y:S05]  /*7c10*/  BRA `(.L_x_132) ;  /* 0xffffffb400987947 */ /* 0x000fea000383ffff */
.L_x_57:
[----:B------:R-:W-:Y:S07]  /*7c20*/  MOV R0, UR11 ;  /* 0x0000000b00007c02 */ /* 0x000fee0008000f00 */
.L_x_133:
[----:B-1----:R1:W2:Y:S02]  /*7c30*/  SYNCS.PHASECHK.TRANS64.TRYWAIT P0, [R0+URZ], R2 ;  /* 0x00000002000075a7 */ /* 0x0022a400080011ff */
[----:B--2---:R-:W-:Y:S05]  /*7c40*/  @!P0 NANOSLEEP.SYNCS 0x989680 ;  /* 0x009896800000895d */ /* 0x004fea0003900000 */
[----:B------:R-:W2:Y:S02]  /*7c50*/  @!P0 SYNCS.PHASECHK.TRANS64 P0, [R0+URZ], R2 ;  /* 0x00000002000085a7 */ /* 0x000ea400080010ff */
[----:B--2---:R-:W-:Y:S05]  /*7c60*/  @!P0 BRA `(.L_x_133) ;  /* 0xfffffffc00f08947 */ /* 0x004fea000383ffff */
[----:B------:R-:W-:Y:S05]  /*7c70*/  BRA `(.L_x_56) ;  /* 0xffffffb400b47947 */ /* 0x000fea000383ffff */
.L_x_60:
[----:B------:R-:W-:-:S07]  /*7c80*/  MOV R0, UR6 ;  /* 0x0000000600007c02 */ /* 0x000fce0008000f00 */
.L_x_134:
[----:B--2---:R2:W4:Y:S02]  /*7c90*/  SYNCS.PHASECHK.TRANS64.TRYWAIT P0, [R0+URZ], R2 ;  /* 0x00000002000075a7 */ /* 0x00452400080011ff */
[----:B----4-:R-:W-:Y:S05]  /*7ca0*/  @!P0 NANOSLEEP.SYNCS 0x989680 ;  /* 0x009896800000895d */ /* 0x010fea0003900000 */
[----:B------:R-:W4:Y:S02]  /*7cb0*/  @!P0 SYNCS.PHASECHK.TRANS64 P0, [R0+URZ], R2 ;  /* 0x00000002000085a7 */ /* 0x000f2400080010ff */
[----:B----4-:R-:W-:Y:S05]  /*7cc0*/  @!P0 BRA `(.L_x_134) ;  /* 0xfffffffc00f08947 */ /* 0x010fea000383ffff */
[----:B------:R-:W-:Y:S05]  /*7cd0*/  BRA `(.L_x_135) ;  /* 0xffffffb800e07947 */ /* 0x000fea000383ffff */
.L_x_61:
[----:B------:R-:W-:-:S07]  /*7ce0*/  MOV R0, UR6 ;  /* 0x0000000600007c02 */ /* 0x000fce0008000f00 */
.L_x_136:
[----:B-1----:R1:W2:Y:S02]  /*7cf0*/  SYNCS.PHASECHK.TRANS64.TRYWAIT P0, [R0+URZ], R3 ;  /* 0x00000003000075a7 */ /* 0x0022a400080011ff */
[----:B--2---:R-:W-:Y:S05]  /*7d00*/  @!P0 NANOSLEEP.SYNCS 0x989680 ;  /* 0x009896800000895d */ /* 0x004fea0003900000 */
[----:B------:R-:W2:Y:S02]  /*7d10*/  @!P0 SYNCS.PHASECHK.TRANS64 P0, [R0+URZ], R3 ;  /* 0x00000003000085a7 */ /* 0x000ea400080010ff */
[----:B--2---:R-:W-:Y:S05]  /*7d20*/  @!P0 BRA `(.L_x_136) ;  /* 0xfffffffc00f08947 */ /* 0x004fea000383ffff */
[----:B------:R-:W-:Y:S05]  /*7d30*/  BRA `(.L_x_137) ;  /* 0xffffffb800ec7947 */ /* 0x000fea000383ffff */
.L_x_62:
[----:B------:R-:W-:-:S07]  /*7d40*/  MOV R0, UR6 ;  /* 0x0000000600007c02 */ /* 0x000fce0008000f00 */
.L_x_138:
[----:B-1----:R1:W2:Y:S02]  /*7d50*/  SYNCS.PHASECHK.TRANS64.TRYWAIT P0, [R0+URZ], R3 ;  /* 0x00000003000075a7 */ /* 0x0022a400080011ff */
[----:B--2---:R-:W-:Y:S05]  /*7d60*/  @!P0 NANOSLEEP.SYNCS 0x989680 ;  /* 0x009896800000895d */ /* 0x004fea0003900000 */
[----:B------:R-:W2:Y:S02]  /*7d70*/  @!P0 SYNCS.PHASECHK.TRANS64 P0, [R0+URZ], R3 ;  /* 0x00000003000085a7 */ /* 0x000ea400080010ff */
[----:B--2---:R-:W-:Y:S05]  /*7d80*/  @!P0 BRA `(.L_x_138) ;  /* 0xfffffffc00f08947 */ /* 0x004fea000383ffff */
[----:B------:R-:W-:Y:S05]  /*7d90*/  BRA `(.L_x_139) ;  /* 0xffffffb800f87947 */ /* 0x000fea000383ffff */
.L_x_63:
[----:B-1----:R-:W-:-:S07]  /*7da0*/  MOV R0, UR7 ;  /* 0x0000000700007c02 */ /* 0x002fce0008000f00 */
.L_x_140:
[----:B-1----:R1:W2:Y:S02]  /*7db0*/  SYNCS.PHASECHK.TRANS64.TRYWAIT P0, [R0+URZ], R2 ;  /* 0x00000002000075a7 */ /* 0x0022a400080011ff */
[----:B--2---:R-:W-:Y:S05]  /*7dc0*/  @!P0 NANOSLEEP.SYNCS 0x989680 ;  /* 0x009896800000895d */ /* 0x004fea0003900000 */
[----:B------:R-:W2:Y:S02]  /*7dd0*/  @!P0 SYNCS.PHASECHK.TRANS64 P0, [R0+URZ], R2 ;  /* 0x00000002000085a7 */ /* 0x000ea400080010ff */
[----:B--2---:R-:W-:Y:S05]  /*7de0*/  @!P0 BRA `(.L_x_140) ;  /* 0xfffffffc00f08947 */ /* 0x004fea000383ffff */
[----:B------:R-:W-:Y:S05]  /*7df0*/  BRA `(.L_x_141) ;  /* 0xffffffbc00047947 */ /* 0x000fea000383ffff */
.L_x_68:
[----:B--2---:R2:W3:Y:S02]  /*7e00*/  SYNCS.PHASECHK.TRANS64.TRYWAIT P0, [R0+URZ+0x80], R2 ;  /* 0x00008002000075a7 */ /* 0x0044e400080011ff */
[----:B---3--:R-:W-:Y:S05]  /*7e10*/  @!P0 NANOSLEEP.SYNCS 0x989680 ;  /* 0x009896800000895d */ /* 0x008fea0003900000 */
[----:B------:R-:W3:Y:S02]  /*7e20*/  @!P0 SYNCS.PHASECHK.TRANS64 P0, [R0+URZ+0x80], R2 ;  /* 0x00008002000085a7 */ /* 0x000ee400080010ff */
[----:B---3--:R-:W-:Y:S05]  /*7e30*/  @!P0 BRA `(.L_x_68) ;  /* 0xfffffffc00f08947 */ /* 0x008fea000383ffff */
[----:B------:R-:W-:Y:S05]  /*7e40*/  BRA `(.L_x_142) ;  /* 0xffffffc000007947 */ /* 0x000fea000383ffff */
.L_x_71:
[----:B------:R-:W-:Y:S07]  /*7e50*/  MOV R0, UR7 ;  /* 0x0000000700007c02 */ /* 0x000fee0008000f00 */
.L_x_143:
[----:B--2---:R2:W3:Y:S02]  /*7e60*/  SYNCS.PHASECHK.TRANS64.TRYWAIT P0, [R0+URZ+0x78], R2 ;  /* 0x00007802000075a7 */ /* 0x0044e400080011ff */
[----:B---3--:R-:W-:Y:S05]  /*7e70*/  @!P0 NANOSLEEP.SYNCS 0x989680 ;  /* 0x009896800000895d */ /* 0x008fea0003900000 */
[----:B------:R-:W3:Y:S02]  /*7e80*/  @!P0 SYNCS.PHASECHK.TRANS64 P0, [R0+URZ+0x78], R2 ;  /* 0x00007802000085a7 */ /* 0x000ee400080010ff */
[----:B---3--:R-:W-:Y:S05]  /*7e90*/  @!P0 BRA `(.L_x_143) ;  /* 0xfffffffc00f08947 */ /* 0x008fea000383ffff */
[----:B------:R-:W-:Y:S05]  /*7ea0*/  BRA `(.L_x_70) ;  /* 0xffffffc000e07947 */ /* 0x000fea000383ffff */
.L_x_74:
[----:B------:R-:W-:Y:S07]  /*7eb0*/  MOV R0, UR15 ;  /* 0x0000000f00007c02 */ /* 0x000fee0008000f00 */
.L_x_144:
[----:B-1----:R1:W2:Y:S02]  /*7ec0*/  SYNCS.PHASECHK.TRANS64.TRYWAIT P0, [R0+URZ+0x58], R9 ;  /* 0x00005809000075a7 */ /* 0x0022a400080011ff */
[----:B--2---:R-:W-:Y:S05]  /*7ed0*/  @!P0 NANOSLEEP.SYNCS 0x989680 ;  /* 0x009896800000895d */ /* 0x004fea0003900000 */
[----:B------:R-:W2:Y:S02]  /*7ee0*/  @!P0 SYNCS.PHASECHK.TRANS64 P0, [R0+URZ+0x58], R9 ;  /* 0x00005809000085a7 */ /* 0x000ea400080010ff */
[----:B--2---:R-:W-:Y:S05]  /*7ef0*/  @!P0 BRA `(.L_x_144) ;  /* 0xfffffffc00f08947 */ /* 0x004fea000383ffff */
[----:B------:R-:W-:Y:S05]  /*7f00*/  BRA `(.L_x_145) ;  /* 0xffffffc400587947 */ /* 0x000fea000383ffff */
.L_x_75:
[----:B------:R-:W-:Y:S07]  /*7f10*/  MOV R0, UR13 ;  /* 0x0000000d00007c02 */ /* 0x000fee0008000f00 */
.L_x_146:
[----:B-1----:R1:W2:Y:S02]  /*7f20*/  SYNCS.PHASECHK.TRANS64.TRYWAIT P0, [R0+URZ+0x58], R14 ;  /* 0x0000580e000075a7 */ /* 0x0022a400080011ff */
[----:B--2---:R-:W-:Y:S05]  /*7f30*/  @!P0 NANOSLEEP.SYNCS 0x989680 ;  /* 0x009896800000895d */ /* 0x004fea0003900000 */
[----:B------:R-:W2:Y:S02]  /*7f40*/  @!P0 SYNCS.PHASECHK.TRANS64 P0, [R0+URZ+0x58], R14 ;  /* 0x0000580e000085a7 */ /* 0x000ea400080010ff */
[----:B--2---:R-:W-:Y:S05]  /*7f50*/  @!P0 BRA `(.L_x_146) ;  /* 0xfffffffc00f08947 */ /* 0x004fea000383ffff */
[----:B------:R-:W-:Y:S05]  /*7f60*/  BRA `(.L_x_147) ;  /* 0xffffffc400f87947 */ /* 0x000fea000383ffff */
.L_x_77:
[----:B------:R-:W-:-:S07]  /*7f70*/  MOV R0, UR4 ;  /* 0x0000000400007c02 */ /* 0x000fce0008000f00 */
.L_x_148:
[----:B-1----:R1:W3:Y:S02]  /*7f80*/  SYNCS.PHASECHK.TRANS64.TRYWAIT P0, [R0+URZ], R2 ;  /* 0x00000002000075a7 */ /* 0x0022e400080011ff */
[----:B---3--:R-:W-:Y:S05]  /*7f90*/  @!P0 NANOSLEEP.SYNCS 0x989680 ;  /* 0x009896800000895d */ /* 0x008fea0003900000 */
[----:B------:R-:W3:Y:S02]  /*7fa0*/  @!P0 SYNCS.PHASECHK.TRANS64 P0, [R0+URZ], R2 ;  /* 0x00000002000085a7 */ /* 0x000ee400080010ff */
[----:B---3--:R-:W-:Y:S05]  /*7fb0*/  @!P0 BRA `(.L_x_148) ;  /* 0xfffffffc00f08947 */ /* 0x008fea000383ffff */
[----:B------:R-:W-:Y:S05]  /*7fc0*/  BRA `(.L_x_149) ;  /* 0xffffffc800847947 */ /* 0x000fea000383ffff */
.L_x_78:
[----:B------:R-:W-:-:S07]  /*7fd0*/  MOV R0, UR4 ;  /* 0x0000000400007c02 */ /* 0x000fce0008000f00 */
.L_x_150:
[----:B-1----:R1:W3:Y:S02]  /*7fe0*/  SYNCS.PHASECHK.TRANS64.TRYWAIT P0, [R0+URZ], R2 ;  /* 0x00000002000075a7 */ /* 0x0022e400080011ff */
[----:B---3--:R-:W-:Y:S05]  /*7ff0*/  @!P0 NANOSLEEP.SYNCS 0x989680 ;  /* 0x009896800000895d */ /* 0x008fea0003900000 */
[----:B------:R-:W3:Y:S02]  /*8000*/  @!P0 SYNCS.PHASECHK.TRANS64 P0, [R0+URZ], R2 ;  /* 0x00000002000085a7 */ /* 0x000ee400080010ff */
[----:B---3--:R-:W-:Y:S05]  /*8010*/  @!P0 BRA `(.L_x_150) ;  /* 0xfffffffc00f08947 */ /* 0x008fea000383ffff */
[----:B------:R-:W-:Y:S05]  /*8020*/  BRA `(.L_x_151) ;  /* 0xffffffc800907947 */ /* 0x000fea000383ffff */
.L_x_80:
[----:B--2---:R2:W4:Y:S02]  /*8030*/  SYNCS.PHASECHK.TRANS64.TRYWAIT P0, [R0+URZ+0x80], R2 ;  /* 0x00008002000075a7 */ /* 0x00452400080011ff */
[----:B----4-:R-:W-:Y:S05]  /*8040*/  @!P0 NANOSLEEP.SYNCS 0x989680 ;  /* 0x009896800000895d */ /* 0x010fea0003900000 */
[----:B------:R-:W4:Y:S02]  /*8050*/  @!P0 SYNCS.PHASECHK.TRANS64 P0, [R0+URZ+0x80], R2 ;  /* 0x00008002000085a7 */ /* 0x000f2400080010ff */
[----:B----4-:R-:W-:Y:S05]  /*8060*/  @!P0 BRA `(.L_x_80) ;  /* 0xfffffffc00f08947 */ /* 0x010fea000383ffff */
[----:B------:R-:W-:Y:S05]  /*8070*/  BRA `(.L_x_152) ;  /* 0xffffffcc00747947 */ /* 0x000fea000383ffff */
.L_x_90:
[----:B-1----:R1:W3:Y:S02]  /*8080*/  SYNCS.PHASECHK.TRANS64.TRYWAIT P1, [R0+URZ+0x40], R3 ;  /* 0x00004003000075a7 */ /* 0x0022e400080211ff */
[----:B---3--:R-:W-:Y:S05]  /*8090*/  @!P1 NANOSLEEP.SYNCS 0x989680 ;  /* 0x009896800000995d */ /* 0x008fea0003900000 */
[----:B------:R-:W3:Y:S02]  /*80a0*/  @!P1 SYNCS.PHASECHK.TRANS64 P1, [R0+URZ+0x40], R3 ;  /* 0x00004003000095a7 */ /* 0x000ee400080210ff */
[----:B---3--:R-:W-:Y:S05]  /*80b0*/  @!P1 BRA `(.L_x_90) ;  /* 0xfffffffc00f09947 */ /* 0x008fea000383ffff */
[----:B------:R-:W-:Y:S05]  /*80c0*/  BRA `(.L_x_89) ;  /* 0xffffffd800a47947 */ /* 0x000fea000383ffff */
.L_x_92:
[----:B-1----:R1:W4:Y:S02]  /*80d0*/  SYNCS.PHASECHK.TRANS64.TRYWAIT P0, [R73+URZ+0xa0], R2 ;  /* 0x0000a002490075a7 */ /* 0x00232400080011ff */
[----:B----4-:R-:W-:Y:S05]  /*80e0*/  @!P0 NANOSLEEP.SYNCS 0x989680 ;  /* 0x009896800000895d */ /* 0x010fea0003900000 */
[----:B------:R-:W4:Y:S02]  /*80f0*/  @!P0 SYNCS.PHASECHK.TRANS64 P0, [R73+URZ+0xa0], R2 ;  /* 0x0000a002490085a7 */ /* 0x000f2400080010ff */
[----:B----4-:R-:W-:Y:S05]  /*8100*/  @!P0 BRA `(.L_x_92) ;  /* 0xfffffffc00f08947 */ /* 0x010fea000383ffff */
[----:B------:R-:W-:Y:S05]  /*8110*/  BRA `(.L_x_91) ;  /* 0xffffffd800dc7947 */ /* 0x000fea000383ffff */
.L_x_103:
[----:B--2---:R2:W4:Y:S02]  /*8120*/  SYNCS.PHASECHK.TRANS64.TRYWAIT P0, [R2+URZ+0x40], R107 ;  /* 0x0000406b020075a7 */ /* 0x00452400080011ff */
[----:B----4-:R-:W-:Y:S05]  /*8130*/  @!P0 NANOSLEEP.SYNCS 0x989680 ;  /* 0x009896800000895d */ /* 0x010fea0003900000 */
[----:B------:R-:W4:Y:S02]  /*8140*/  @!P0 SYNCS.PHASECHK.TRANS64 P0, [R2+URZ+0x40], R107 ;  /* 0x0000406b020085a7 */ /* 0x000f2400080010ff */
[----:B----4-:R-:W-:Y:S05]  /*8150*/  @!P0 BRA `(.L_x_103) ;  /* 0xfffffffc00f08947 */ /* 0x010fea000383ffff */
[----:B------:R-:W-:Y:S05]  /*8160*/  BRA `(.L_x_102) ;  /* 0xffffffe400c47947 */ /* 0x000fea000383ffff */
        .weak           $__internal_0_$__cuda_sm10x_tcgen05_guardrail_trap_col_being_dealloced_not_returned_by_alloc
        .type           $__internal_0_$__cuda_sm10x_tcgen05_guardrail_trap_col_being_dealloced_not_returned_by_alloc,@function
        .size           $__internal_0_$__cuda_sm10x_tcgen05_guardrail_trap_col_being_dealloced_not_returned_by_alloc,($__internal_1_$__cuda_sm10x_tcgen05_guardrail_trap_phase_invalid_during_alloc - $__internal_0_$__cuda_sm10x_tcgen05_guardrail_trap_col_being_dealloced_not_returned_by_alloc)
$__internal_0_$__cuda_sm10x_tcgen05_guardrail_trap_col_being_dealloced_not_returned_by_alloc:
[----:B------:R-:W-:Y:S05]  /*8170*/  BPT.TRAP 0x1 ;  /* 0x000000040000795c */ /* 0x000fea0000300000 */
[----:B------:R-:W-:-:S04]  /*8180*/  HFMA2 R3, -RZ, RZ, 0, 0 ;  /* 0x00000000ff037431 */ /* 0x000fc800000001ff */
[----:B------:R-:W-:Y:S05]  /*8190*/  RET.REL.NODEC R2 `(_ZN7cutlass13device_kernelINS_4gemm6kernel13GemmUniversalIN4cute5tupleIJiiiiEEENS1_10collective13CollectiveMmaINS1_35MainloopSm100TmaUmmaWarpSpecializedILi4ELi2ELi4ENS5_IJNS4_1CILi1EEESB_SB_EEEEENS5_IJNSA_ILi128EEENSA_ILi64EEESE_EEENS_10bfloat16_tENS5_IJlSB_lEEESH_SI_NS4_8TiledMMAINS4_8MMA_AtomIJNS4_20SM100_MMA_F16BF16_SSISH_SH_fLi128ELi64ELNS4_4UMMA5MajorE0ELSN_0ELNSM_7ScaleInE0ELSO_0EEEEEENS4_6LayoutISC_NS5_IJNSA_ILi0EEESS_SS_EEEEENS5_IJNS4_10UnderscoreESV_SV_EEEEENS4_13SM90_TMA_LOADENS4_14ComposedLayoutINS4_7SwizzleILi3ELi4ELi3EEENS4_18smem_ptr_flag_bitsILi16EEENSR_INS5_IJNSA_ILi8EEESF_EEENS5_IJSF_SB_EEEEEEEvNS4_8identityESY_S18_vS19_EENS_8epilogue10collective18CollectiveEpilogueINS1B_23Sm100TmaWarpSpecializedILi3ELi2ELi32ELb1ELb0EEEJSG_NS5_IJNSR_ISE_SB_EENSR_INSA_ILi32EEESB_EEEEESH_SI_SH_SI_NS1B_6fusion15FusionCallbacksIS1F_NS1K_17LinearCombinationISH_fSH_fLNS_15FloatRoundStyleE2EEESG_S1J_JEEENS4_5SM1004TMEM4LOAD26SM100_TMEM_LOAD_32dp32b32xESY_NSZ_INS10_ILi2ELi4ELi3EEES13_NSR_INS5_IJS14_S1H_EEENS5_IJS1H_SB_EEEEEEENS4_39AutoVectorizingCopyWithAssumedAlignmentILi128EEENS4_14SM90_TMA_STOREES1Y_S20_S20_EEEvvEEEEvNT_6ParamsE) ;  /* 0xffffff7c02987950 */ /* 0x000fea0003c3ffff */
        .weak           $__internal_1_$__cuda_sm10x_tcgen05_guardrail_trap_phase_invalid_during_alloc
        .type           $__internal_1_$__cuda_sm10x_tcgen05_guardrail_trap_phase_invalid_during_alloc,@function
        .size           $__internal_1_$__cuda_sm10x_tcgen05_guardrail_trap_phase_invalid_during_alloc,($__internal_2_$__cuda_sm10x_tcgen05_guardrail_trap_unallocated_columns_being_dealloced - $__internal_1_$__cuda_sm10x_tcgen05_guardrail_trap_phase_invalid_during_alloc)
$__internal_1_$__cuda_sm10x_tcgen05_guardrail_trap_phase_invalid_during_alloc:
[----:B------:R-:W-:Y:S05]  /*81a0*/  BPT.TRAP 0x1 ;  /* 0x000000040000795c */ /* 0x000fea0000300000 */
[----:B------:R-:W-:-:S04]  /*81b0*/  MOV R3, 0x0 ;  /* 0x0000000000037802 */ /* 0x000fc80000000f00 */
[----:B------:R-:W-:Y:S05]  /*81c0*/  RET.REL.NODEC R2 `(_ZN7cutlass13device_kernelINS_4gemm6kernel13GemmUniversalIN4cute5tupleIJiiiiEEENS1_10collective13CollectiveMmaINS1_35MainloopSm100TmaUmmaWarpSpecializedILi4ELi2ELi4ENS5_IJNS4_1CILi1EEESB_SB_EEEEENS5_IJNSA_ILi128EEENSA_ILi64EEESE_EEENS_10bfloat16_tENS5_IJlSB_lEEESH_SI_NS4_8TiledMMAINS4_8MMA_AtomIJNS4_20SM100_MMA_F16BF16_SSISH_SH_fLi128ELi64ELNS4_4UMMA5MajorE0ELSN_0ELNSM_7ScaleInE0ELSO_0EEEEEENS4_6LayoutISC_NS5_IJNSA_ILi0EEESS_SS_EEEEENS5_IJNS4_10UnderscoreESV_SV_EEEEENS4_13SM90_TMA_LOADENS4_14ComposedLayoutINS4_7SwizzleILi3ELi4ELi3EEENS4_18smem_ptr_flag_bitsILi16EEENSR_INS5_IJNSA_ILi8EEESF_EEENS5_IJSF_SB_EEEEEEEvNS4_8identityESY_S18_vS19_EENS_8epilogue10collective18CollectiveEpilogueINS1B_23Sm100TmaWarpSpecializedILi3ELi2ELi32ELb1ELb0EEEJSG_NS5_IJNSR_ISE_SB_EENSR_INSA_ILi32EEESB_EEEEESH_SI_SH_SI_NS1B_6fusion15FusionCallbacksIS1F_NS1K_17LinearCombinationISH_fSH_fLNS_15FloatRoundStyleE2EEESG_S1J_JEEENS4_5SM1004TMEM4LOAD26SM100_TMEM_LOAD_32dp32b32xESY_NSZ_INS10_ILi2ELi4ELi3EEES13_NSR_INS5_IJS14_S1H_EEENS5_IJS1H_SB_EEEEEEENS4_39AutoVectorizingCopyWithAssumedAlignmentILi128EEENS4_14SM90_TMA_STOREES1Y_S20_S20_EEEvvEEEEvNT_6ParamsE) ;  /* 0xffffff7c028c7950 */ /* 0x000fea0003c3ffff */
        .weak           $__internal_2_$__cuda_sm10x_tcgen05_guardrail_trap_unallocated_columns_being_dealloced
        .type           $__internal_2_$__cuda_sm10x_tcgen05_guardrail_trap_unallocated_columns_being_dealloced,@function
        .size           $__internal_2_$__cuda_sm10x_tcgen05_guardrail_trap_unallocated_columns_being_dealloced,(.L_x_154 - $__internal_2_$__cuda_sm10x_tcgen05_guardrail_trap_unallocated_columns_being_dealloced)
$__internal_2_$__cuda_sm10x_tcgen05_guardrail_trap_unallocated_columns_being_dealloced:
[----:B------:R-:W-:Y:S05]  /*81d0*/  BPT.TRAP 0x1 ;  /* 0x000000040000795c */ /* 0x000fea0000300000 */
[----:B------:R-:W-:-:S04]  /*81e0*/  HFMA2 R3, -RZ, RZ, 0, 0 ;  /* 0x00000000ff037431 */ /* 0x000fc800000001ff */
[----:B------:R-:W-:Y:S05]  /*81f0*/  RET.REL.NODEC R2 `(_ZN7cutlass13device_kernelINS_4gemm6kernel13GemmUniversalIN4cute5tupleIJiiiiEEENS1_10collective13CollectiveMmaINS1_35MainloopSm100TmaUmmaWarpSpecializedILi4ELi2ELi4ENS5_IJNS4_1CILi1EEESB_SB_EEEEENS5_IJNSA_ILi128EEENSA_ILi64EEESE_EEENS_10bfloat16_tENS5_IJlSB_lEEESH_SI_NS4_8TiledMMAINS4_8MMA_AtomIJNS4_20SM100_MMA_F16BF16_SSISH_SH_fLi128ELi64ELNS4_4UMMA5MajorE0ELSN_0ELNSM_7ScaleInE0ELSO_0EEEEEENS4_6LayoutISC_NS5_IJNSA_ILi0EEESS_SS_EEEEENS5_IJNS4_10UnderscoreESV_SV_EEEEENS4_13SM90_TMA_LOADENS4_14ComposedLayoutINS4_7SwizzleILi3ELi4ELi3EEENS4_18smem_ptr_flag_bitsILi16EEENSR_INS5_IJNSA_ILi8EEESF_EEENS5_IJSF_SB_EEEEEEEvNS4_8identityESY_S18_vS19_EENS_8epilogue10collective18CollectiveEpilogueINS1B_23Sm100TmaWarpSpecializedILi3ELi2ELi32ELb1ELb0EEEJSG_NS5_IJNSR_ISE_SB_EENSR_INSA_ILi32EEESB_EEEEESH_SI_SH_SI_NS1B_6fusion15FusionCallbacksIS1F_NS1K_17LinearCombinationISH_fSH_fLNS_15FloatRoundStyleE2EEESG_S1J_JEEENS4_5SM1004TMEM4LOAD26SM100_TMEM_LOAD_32dp32b32xESY_NSZ_INS10_ILi2ELi4ELi3EEES13_NSR_INS5_IJS14_S1H_EEENS5_IJS1H_SB_EEEEEEENS4_39AutoVectorizingCopyWithAssumedAlignmentILi128EEENS4_14SM90_TMA_STOREES1Y_S20_S20_EEEvvEEEEvNT_6ParamsE) ;  /* 0xffffff7c02807950 */ /* 0x000fea0003c3ffff */
.L_x_153:
[----:B------:R-:W-:-:S00]  /*8200*/  BRA `(.L_x_153) ;  /* 0xfffffffc00fc7947 */ /* 0x000fc0000383ffff */
[----:B------:R-:W-:-:S00]  /*8210*/  NOP ;  /* 0x0000000000007918 */ /* 0x000fc00000000000 */
        /* <DEDUP_REMOVED lines=14> */
.L_x_154:


//--------------------- .nv.global.init           --------------------------
	.section	.nv.global.init,"aw",@progbits
.nv.global.init:
	.type		$str$27,@object
	.size		$str$27,($str$28 - $str$27)
$str$27:
        /*0000*/ 	.byte	0x28, 0x61, 0x64, 0x64, 0x72, 0x65, 0x73, 0x73, 0x20, 0x26, 0x20, 0x6d, 0x61, 0x73, 0x6b, 0x29
        /*0010*/ 	.byte	0x20, 0x3d, 0x3d, 0x20, 0x30, 0x00
	.type		$str$28,@object
	.size		$str$28,($str$26 - $str$28)
$str$28:
        /*0016*/ 	.byte	0x2f, 0x74, 0x6d, 0x70, 0x2f, 0x63, 0x75, 0x74, 0x6c, 0x61, 0x73, 0x73, 0x5f, 0x73, 0x77, 0x65
        /*0026*/ 	.byte	0x65, 0x70, 0x5f, 0x73, 0x72, 0x63, 0x2f, 0x69, 0x6e, 0x63, 0x6c, 0x75, 0x64, 0x65, 0x2f, 0x63
        /*0036*/ 	.byte	0x75, 0x74, 0x65, 0x2f, 0x70, 0x6f, 0x69, 0x6e, 0x74, 0x65, 0x72, 0x5f, 0x66, 0x6c, 0x61, 0x67
        /*0046*/ 	.byte	0x67, 0x65, 0x64, 0x2e, 0x68, 0x70, 0x70, 0x00
	.type		$str$26,@object
	.size		$str$26,($str$25 - $str$26)
$str$26:
        /*004e*/ 	.byte	0x2f, 0x74, 0x6d, 0x70, 0x2f, 0x63, 0x75, 0x74, 0x6c, 0x61, 0x73, 0x73, 0x5f, 0x73, 0x77, 0x65
        /*005e*/ 	.byte	0x65, 0x70, 0x5f, 0x73, 0x72, 0x63, 0x2f, 0x69, 0x6e, 0x63, 0x6c, 0x75, 0x64, 0x65, 0x2f, 0x63
        /*006e*/ 	.byte	0x75, 0x74, 0x65, 0x2f, 0x61, 0x74, 0x6f, 0x6d, 0x2f, 0x63, 0x6f, 0x70, 0x79, 0x5f, 0x74, 0x72
        /*007e*/ 	.byte	0x61, 0x69, 0x74, 0x73, 0x5f, 0x73, 0x6d, 0x31, 0x30, 0x30, 0x2e, 0x68, 0x70, 0x70, 0x00
	.type		$str$25,@object
	.size		$str$25,(__unnamed_1 - $str$25)
$str$25:
        /*008d*/ 	.byte	0x28, 0x28, 0x75, 0x69, 0x6e, 0x74, 0x33, 0x32, 0x5f, 0x74, 0x28, 0x74, 0x68, 0x72, 0x65, 0x61
        /*009d*/ 	.byte	0x64, 0x49, 0x64, 0x78, 0x2e, 0x78, 0x29, 0x20, 0x2f, 0x20, 0x33, 0x32, 0x29, 0x20, 0x25, 0x20
        /*00ad*/ 	.byte	0x34, 0x29, 0x20, 0x3d, 0x3d, 0x20, 0x28, 0x28, 0x28, 0x74, 0x6d, 0x65, 0x6d, 0x5f, 0x61, 0x64
        /*00bd*/ 	.byte	0x64, 0x72, 0x20, 0x3e, 0x3e, 0x20, 0x31, 0x36, 0x29, 0x20, 0x2f, 0x20, 0x33, 0x32, 0x29, 0x20
        /*00cd*/ 	.byte	0x25, 0x20, 0x34, 0x29, 0x00
	.type		__unnamed_1,@object
	.size		__unnamed_1,(__unnamed_2 - __unnamed_1)
__unnamed_1:
        /*00d2*/ 	.byte	0x61, 0x75, 0x74, 0x6f, 0x20, 0x63, 0x75, 0x74, 0x65, 0x3a, 0x3a, 0x61, 0x73, 0x5f, 0x70, 0x6f
        /* <DEDUP_REMOVED lines=24> */
        /*0262*/ 	.byte	0x34, 0x30, 0x39, 0x36, 0x3e, 0x3e, 0x3e, 0x3e, 0x5d, 0x00
	.type		__unnamed_2,@object
	.size		__unnamed_2,(.L_2 - __unnamed_2)
__unnamed_2:
        /* <DEDUP_REMOVED lines=42> */
        /*050c*/ 	.byte	0x3e, 0x3e, 0x5d, 0x00
.L_2:


//--------------------- .nv.shared._ZN7cutlass13device_kernelINS_4gemm6kernel13GemmUniversalIN4cute5tupleIJiiiiEEENS1_10collective13CollectiveMmaINS1_35MainloopSm100TmaUmmaWarpSpecializedILi4ELi2ELi4ENS5_IJNS4_1CILi1EEESB_SB_EEEEENS5_IJNSA_ILi128EEENSA_ILi64EEESE_EEENS_10bfloat16_tENS5_IJlSB_lEEESH_SI_NS4_8TiledMMAINS4_8MMA_AtomIJNS4_20SM100_MMA_F16BF16_SSISH_SH_fLi128ELi64ELNS4_4UMMA5MajorE0ELSN_0ELNSM_7ScaleInE0ELSO_0EEEEEENS4_6LayoutISC_NS5_IJNSA_ILi0EEESS_SS_EEEEENS5_IJNS4_10UnderscoreESV_SV_EEEEENS4_13SM90_TMA_LOADENS4_14ComposedLayoutINS4_7SwizzleILi3ELi4ELi3EEENS4_18smem_ptr_flag_bitsILi16EEENSR_INS5_IJNSA_ILi8EEESF_EEENS5_IJSF_SB_EEEEEEEvNS4_8identityESY_S18_vS19_EENS_8epilogue10collective18CollectiveEpilogueINS1B_23Sm100TmaWarpSpecializedILi3ELi2ELi32ELb1ELb0EEEJSG_NS5_IJNSR_ISE_SB_EENSR_INSA_ILi32EEESB_EEEEESH_SI_SH_SI_NS1B_6fusion15FusionCallbacksIS1F_NS1K_17LinearCombinationISH_fSH_fLNS_15FloatRoundStyleE2EEESG_S1J_JEEENS4_5SM1004TMEM4LOAD26SM100_TMEM_LOAD_32dp32b32xESY_NSZ_INS10_ILi2ELi4ELi3EEES13_NSR_INS5_IJS14_S1H_EEENS5_IJS1H_SB_EEEEEEENS4_39AutoVectorizingCopyWithAssumedAlignmentILi128EEENS4_14SM90_TMA_STOREES1Y_S20_S20_EEEvvEEEEvNT_6ParamsE --------------------------
	.section	.nv.shared._ZN7cutlass13device_kernelINS_4gemm6kernel13GemmUniversalIN4cute5tupleIJiiiiEEENS1_10collective13CollectiveMmaINS1_35MainloopSm100TmaUmmaWarpSpecializedILi4ELi2ELi4ENS5_IJNS4_1CILi1EEESB_SB_EEEEENS5_IJNSA_ILi128EEENSA_ILi64EEESE_EEENS_10bfloat16_tENS5_IJlSB_lEEESH_SI_NS4_8TiledMMAINS4_8MMA_AtomIJNS4_20SM100_MMA_F16BF16_SSISH_SH_fLi128ELi64ELNS4_4UMMA5MajorE0ELSN_0ELNSM_7ScaleInE0ELSO_0EEEEEENS4_6LayoutISC_NS5_IJNSA_ILi0EEESS_SS_EEEEENS5_IJNS4_10UnderscoreESV_SV_EEEEENS4_13SM90_TMA_LOADENS4_14ComposedLayoutINS4_7SwizzleILi3ELi4ELi3EEENS4_18smem_ptr_flag_bitsILi16EEENSR_INS5_IJNSA_ILi8EEESF_EEENS5_IJSF_SB_EEEEEEEvNS4_8identityESY_S18_vS19_EENS_8epilogue10collective18CollectiveEpilogueINS1B_23Sm100TmaWarpSpecializedILi3ELi2ELi32ELb1ELb0EEEJSG_NS5_IJNSR_ISE_SB_EENSR_INSA_ILi32EEESB_EEEEESH_SI_SH_SI_NS1B_6fusion15FusionCallbacksIS1F_NS1K_17LinearCombinationISH_fSH_fLNS_15FloatRoundStyleE2EEESG_S1J_JEEENS4_5SM1004TMEM4LOAD26SM100_TMEM_LOAD_32dp32b32xESY_NSZ_INS10_ILi2ELi4ELi3EEES13_NSR_INS5_IJS14_S1H_EEENS5_IJS1H_SB_EEEEEEENS4_39AutoVectorizingCopyWithAssumedAlignmentILi128EEENS4_14SM90_TMA_STOREES1Y_S20_S20_EEEvvEEEEvNT_6ParamsE,"aw",@nobits
	.sectionflags	@""
	.align	16
	.zero		1024


//--------------------- .nv.shared.reserved.0     --------------------------
	.section	.nv.shared.reserved.0,"aw",@nobits
	.weak		__nv_reservedSMEM_offset_0_alias
	.size		__nv_reservedSMEM_offset_0_alias, 0, 64
	.other		__nv_reservedSMEM_offset_0_alias,@"STO_CUDA_RESERVED_SHARED STV_DEFAULT"
__nv_reservedSMEM_offset_0_alias:
	.zero		0
.nv.shared.reserved.0:
	.zero		64
	.weak		__nv_reservedSMEM_tcgen05_partition
	.type		__nv_reservedSMEM_tcgen05_partition,@object
	.size		__nv_reservedSMEM_tcgen05_partition,(.L_0 - __nv_reservedSMEM_tcgen05_partition)
__nv_reservedSMEM_tcgen05_partition:
	.zero		32
.L_0:


//--------------------- .nv.global                --------------------------
	.section	.nv.global,"aw",@nobits
.nv.global:
	.type		_ZN40_INTERNAL_3611a6da_4_k_cu_eb4f5329_312024cute1_E,@object
	.size		_ZN40_INTERNAL_3611a6da_4_k_cu_eb4f5329_312024cute1_E,(_ZN40_INTERNAL_3611a6da_4_k_cu_eb4f5329_312024cuda3std3__45__cpo6cbeginE - _ZN40_INTERNAL_3611a6da_4_k_cu_eb4f5329_312024cute1_E)
_ZN40_INTERNAL_3611a6da_4_k_cu_eb4f5329_312024cute1_E:
	.zero		1
	.type		_ZN40_INTERNAL_3611a6da_4_k_cu_eb4f5329_312024cuda3std3__45__cpo6cbeginE,@object
	.size		_ZN40_INTERNAL_3611a6da_4_k_cu_eb4f5329_312024cuda3std3__45__cpo6cbeginE,(_ZN40_INTERNAL_3611a6da_4_k_cu_eb4f5329_312024cuda3std3__48in_placeE - _ZN40_INTERNAL_3611a6da_4_k_cu_eb4f5329_312024cuda3std3__45__cpo6cbeginE)
_ZN40_INTERNAL_3611a6da_4_k_cu_eb4f5329_312024cuda3std3__45__cpo6cbeginE:
	.zero		1
	.type		_ZN40_INTERNAL_3611a6da_4_k_cu_eb4f5329_312024cuda3std3__48in_placeE,@object
	.size		_ZN40_INTERNAL_3611a6da_4_k_cu_eb4f5329_312024cuda3std3__48in_placeE,(_ZN40_INTERNAL_3611a6da_4_k_cu_eb4f5329_312024cuda3std6ranges3__45__cpo9iter_moveE - _ZN40_INTERNAL_3611a6da_4_k_cu_eb4f5329_312024cuda3std3__48in_placeE)
_ZN40_INTERNAL_3611a6da_4_k_cu_eb4f5329_312024cuda3std3__48in_placeE:
	.zero		1
	.type		_ZN40_INTERNAL_3611a6da_4_k_cu_eb4f5329_312024cuda3std6ranges3__45__cpo9iter_moveE,@object
	.size		_ZN40_INTERNAL_3611a6da_4_k_cu_eb4f5329_312024cuda3std6ranges3__45__cpo9iter_moveE,(_ZN40_INTERNAL_3611a6da_4_k_cu_eb4f5329_312024cuda3std3__45__cpo5beginE - _ZN40_INTERNAL_3611a6da_4_k_cu_eb4f5329_312024cuda3std6ranges3__45__cpo9iter_moveE)
_ZN40_INTERNAL_3611a6da_4_k_cu_eb4f5329_312024cuda3std6ranges3__45__cpo9iter_moveE:
	.zero		1
	.type		_ZN40_INTERNAL_3611a6da_4_k_cu_eb4f5329_312024cuda3std3__45__cpo5beginE,@object
	.size		_ZN40_INTERNAL_3611a6da_4_k_cu_eb4f5329_312024cuda3std3__45__cpo5beginE,(_ZN40_INTERNAL_3611a6da_4_k_cu_eb4f5329_312024cuda3std3__442_GLOBAL__N__3611a6da_4_k_cu_eb4f5329_312026ignoreE - _ZN40_INTERNAL_3611a6da_4_k_cu_eb4f5329_312024cuda3std3__45__cpo5beginE)
_ZN40_INTERNAL_3611a6da_4_k_cu_eb4f5329_312024cuda3std3__45__cpo5beginE:
	.zero		1
	.type		_ZN40_INTERNAL_3611a6da_4_k_cu_eb4f5329_312024cuda3std3__442_GLOBAL__N__3611a6da_4_k_cu_eb4f5329_312026ignoreE,@object
	.size		_ZN40_INTERNAL_3611a6da_4_k_cu_eb4f5329_312024cuda3std3__442_GLOBAL__N__3611a6da_4_k_cu_eb4f5329_312026ignoreE,(_ZN40_INTERNAL_3611a6da_4_k_cu_eb4f5329_312024cute7productE - _ZN40_INTERNAL_3611a6da_4_k_cu_eb4f5329_312024cuda3std3__442_GLOBAL__N__3611a6da_4_k_cu_eb4f5329_312026ignoreE)
_ZN40_INTERNAL_3611a6da_4_k_cu_eb4f5329_312024cuda3std3__442_GLOBAL__N__3611a6da_4_k_cu_eb4f5329_312026ignoreE:
	.zero		1
	.type		_ZN40_INTERNAL_3611a6da_4_k_cu_eb4f5329_312024cute7productE,@object
	.size		_ZN40_INTERNAL_3611a6da_4_k_cu_eb4f5329_312024cute7productE,(_ZN40_INTERNAL_3611a6da_4_k_cu_eb4f5329_312024cuda3std3__45__cpo3endE - _ZN40_INTERNAL_3611a6da_4_k_cu_eb4f5329_312024cute7productE)
_ZN40_INTERNAL_3611a6da_4_k_cu_eb4f5329_312024cute7productE:
	.zero		1
	.type		_ZN40_INTERNAL_3611a6da_4_k_cu_eb4f5329_312024cuda3std3__45__cpo3endE,@object
	.size		_ZN40_INTERNAL_3611a6da_4_k_cu_eb4f5329_312024cuda3std3__45__cpo3endE,(_ZN40_INTERNAL_3611a6da_4_k_cu_eb4f5329_312024cuda3std3__419piecewise_constructE - _ZN40_INTERNAL_3611a6da_4_k_cu_eb4f5329_312024cuda3std3__45__cpo3endE)
_ZN40_INTERNAL_3611a6da_4_k_cu_eb4f5329_312024cuda3std3__45__cpo3endE:
	.zero		1
	.type		_ZN40_INTERNAL_3611a6da_4_k_cu_eb4f5329_312024cuda3std3__419piecewise_constructE,@object
	.size		_ZN40_INTERNAL_3611a6da_4_k_cu_eb4f5329_312024cuda3std3__419piecewise_constructE,(_ZN40_INTERNAL_3611a6da_4_k_cu_eb4f5329_312024cuda3std3__45__cpo4cendE - _ZN40_INTERNAL_3611a6da_4_k_cu_eb4f5329_312024cuda3std3__419piecewise_constructE)
_ZN40_INTERNAL_3611a6da_4_k_cu_eb4f5329_312024cuda3std3__419piecewise_constructE:
	.zero		1
	.type		_ZN40_INTERNAL_3611a6da_4_k_cu_eb4f5329_312024cuda3std3__45__cpo4cendE,@object
	.size		_ZN40_INTERNAL_3611a6da_4_k_cu_eb4f5329_312024cuda3std3__45__cpo4cendE,(_ZN40_INTERNAL_3611a6da_4_k_cu_eb4f5329_312024cuda3std6ranges3__45__cpo4swapE - _ZN40_INTERNAL_3611a6da_4_k_cu_eb4f5329_312024cuda3std3__45__cpo4cendE)
_ZN40_INTERNAL_3611a6da_4_k_cu_eb4f5329_312024cuda3std3__45__cpo4cendE:
	.zero		1
	.type		_ZN40_INTERNAL_3611a6da_4_k_cu_eb4f5329_312024cuda3std6ranges3__45__cpo4swapE,@object
	.size		_ZN40_INTERNAL_3611a6da_4_k_cu_eb4f5329_312024cuda3std6ranges3__45__cpo4swapE,(.L_10 - _ZN40_INTERNAL_3611a6da_4_k_cu_eb4f5329_312024cuda3std6ranges3__45__cpo4swapE)
_ZN40_INTERNAL_3611a6da_4_k_cu_eb4f5329_312024cuda3std6ranges3__45__cpo4swapE:
	.zero		1
.L_10:


//--------------------- .nv.constant0._ZN7cutlass13device_kernelINS_4gemm6kernel13GemmUniversalIN4cute5tupleIJiiiiEEENS1_10collective13CollectiveMmaINS1_35MainloopSm100TmaUmmaWarpSpecializedILi4ELi2ELi4ENS5_IJNS4_1CILi1EEESB_SB_EEEEENS5_IJNSA_ILi128EEENSA_ILi64EEESE_EEENS_10bfloat16_tENS5_IJlSB_lEEESH_SI_NS4_8TiledMMAINS4_8MMA_AtomIJNS4_20SM100_MMA_F16BF16_SSISH_SH_fLi128ELi64ELNS4_4UMMA5MajorE0ELSN_0ELNSM_7ScaleInE0ELSO_0EEEEEENS4_6LayoutISC_NS5_IJNSA_ILi0EEESS_SS_EEEEENS5_IJNS4_10UnderscoreESV_SV_EEEEENS4_13SM90_TMA_LOADENS4_14ComposedLayoutINS4_7SwizzleILi3ELi4ELi3EEENS4_18smem_ptr_flag_bitsILi16EEENSR_INS5_IJNSA_ILi8EEESF_EEENS5_IJSF_SB_EEEEEEEvNS4_8identityESY_S18_vS19_EENS_8epilogue10collective18CollectiveEpilogueINS1B_23Sm100TmaWarpSpecializedILi3ELi2ELi32ELb1ELb0EEEJSG_NS5_IJNSR_ISE_SB_EENSR_INSA_ILi32EEESB_EEEEESH_SI_SH_SI_NS1B_6fusion15FusionCallbacksIS1F_NS1K_17LinearCombinationISH_fSH_fLNS_15FloatRoundStyleE2EEESG_S1J_JEEENS4_5SM1004TMEM4LOAD26SM100_TMEM_LOAD_32dp32b32xESY_NSZ_INS10_ILi2ELi4ELi3EEES13_NSR_INS5_IJS14_S1H_EEENS5_IJS1H_SB_EEEEEEENS4_39AutoVectorizingCopyWithAssumedAlignmentILi128EEENS4_14SM90_TMA_STOREES1Y_S20_S20_EEEvvEEEEvNT_6ParamsE --------------------------
	.section	.nv.constant0._ZN7cutlass13device_kernelINS_4gemm6kernel13GemmUniversalIN4cute5tupleIJiiiiEEENS1_10collective13CollectiveMmaINS1_35MainloopSm100TmaUmmaWarpSpecializedILi4ELi2ELi4ENS5_IJNS4_1CILi1EEESB_SB_EEEEENS5_IJNSA_ILi128EEENSA_ILi64EEESE_EEENS_10bfloat16_tENS5_IJlSB_lEEESH_SI_NS4_8TiledMMAINS4_8MMA_AtomIJNS4_20SM100_MMA_F16BF16_SSISH_SH_fLi128ELi64ELNS4_4UMMA5MajorE0ELSN_0ELNSM_7ScaleInE0ELSO_0EEEEEENS4_6LayoutISC_NS5_IJNSA_ILi0EEESS_SS_EEEEENS5_IJNS4_10UnderscoreESV_SV_EEEEENS4_13SM90_TMA_LOADENS4_14ComposedLayoutINS4_7SwizzleILi3ELi4ELi3EEENS4_18smem_ptr_flag_bitsILi16EEENSR_INS5_IJNSA_ILi8EEESF_EEENS5_IJSF_SB_EEEEEEEvNS4_8identityESY_S18_vS19_EENS_8epilogue10collective18CollectiveEpilogueINS1B_23Sm100TmaWarpSpecializedILi3ELi2ELi32ELb1ELb0EEEJSG_NS5_IJNSR_ISE_SB_EENSR_INSA_ILi32EEESB_EEEEESH_SI_SH_SI_NS1B_6fusion15FusionCallbacksIS1F_NS1K_17LinearCombinationISH_fSH_fLNS_15FloatRoundStyleE2EEESG_S1J_JEEENS4_5SM1004TMEM4LOAD26SM100_TMEM_LOAD_32dp32b32xESY_NSZ_INS10_ILi2ELi4ELi3EEES13_NSR_INS5_IJS14_S1H_EEENS5_IJS1H_SB_EEEEEEENS4_39AutoVectorizingCopyWithAssumedAlignmentILi128EEENS4_14SM90_TMA_STOREES1Y_S20_S20_EEEvvEEEEvNT_6ParamsE,"a",@progbits
	.sectionflags	@""
	.align	4
.nv.constant0._ZN7cutlass13device_kernelINS_4gemm6kernel13GemmUniversalIN4cute5tupleIJiiiiEEENS1_10collective13CollectiveMmaINS1_35MainloopSm100TmaUmmaWarpSpecializedILi4ELi2ELi4ENS5_IJNS4_1CILi1EEESB_SB_EEEEENS5_IJNSA_ILi128EEENSA_ILi64EEESE_EEENS_10bfloat16_tENS5_IJlSB_lEEESH_SI_NS4_8TiledMMAINS4_8MMA_AtomIJNS4_20SM100_MMA_F16BF16_SSISH_SH_fLi128ELi64ELNS4_4UMMA5MajorE0ELSN_0ELNSM_7ScaleInE0ELSO_0EEEEEENS4_6LayoutISC_NS5_IJNSA_ILi0EEESS_SS_EEEEENS5_IJNS4_10UnderscoreESV_SV_EEEEENS4_13SM90_TMA_LOADENS4_14ComposedLayoutINS4_7SwizzleILi3ELi4ELi3EEENS4_18smem_ptr_flag_bitsILi16EEENSR_INS5_IJNSA_ILi8EEESF_EEENS5_IJSF_SB_EEEEEEEvNS4_8identityESY_S18_vS19_EENS_8epilogue10collective18CollectiveEpilogueINS1B_23Sm100TmaWarpSpecializedILi3ELi2ELi32ELb1ELb0EEEJSG_NS5_IJNSR_ISE_SB_EENSR_INSA_ILi32EEESB_EEEEESH_SI_SH_SI_NS1B_6fusion15FusionCallbacksIS1F_NS1K_17LinearCombinationISH_fSH_fLNS_15FloatRoundStyleE2EEESG_S1J_JEEENS4_5SM1004TMEM4LOAD26SM100_TMEM_LOAD_32dp32b32xESY_NSZ_INS10_ILi2ELi4ELi3EEES13_NSR_INS5_IJS14_S1H_EEENS5_IJS1H_SB_EEEEEEENS4_39AutoVectorizingCopyWithAssumedAlignmentILi128EEENS4_14SM90_TMA_STOREES1Y_S20_S20_EEEvvEEEEvNT_6ParamsE:
	.zero		2944


//--------------------- SYMBOLS --------------------------

	.type		.nv.reservedSmem.offset0,@object
	.size		.nv.reservedSmem.offset0,0x4
	.type		.nv.reservedSmem.cap,@object
	.size		.nv.reservedSmem.cap,0x4
	.type		__assertfail,@function
